	.target	sm_100a

	.elftype	@"ET_EXEC"


//--------------------- .note.nv.tkinfo           --------------------------
	.section	.note.nv.tkinfo,"",@"SHT_NOTE"
	.sectionflags	@"SHF_NOTE_NV_TKINFO"
	.tkinfo
        /*0018*/ 	.word	0x00000081
        /*0030*/ 	.string	""
        /*0030*/ 	.string	"ptxas-blackwell"
        /*0030*/ 	.string	"Cuda compilation tools, release 12.9, V12.9.86"
        /*0030*/ 	.string	"Build cuda_12.9.r12.9/compiler.36037853_0"
        /*0030*/ 	.string	"-v  -suppress-debug-info  -lineinfo  -arch sm_100a "



//--------------------- .note.nv.cuver            --------------------------
	.section	.note.nv.cuver,"",@"SHT_NOTE"
	.sectionflags	@"SHF_NOTE_NV_CUVER"
        /*0018*/ 	.short	0x0001
        /*001a*/ 	.short	0x0064
        /*001c*/ 	.short	0x0001
        /*001e*/ 	.short	0x0000
        /*0020*/ 	.short	0x0001
        /*0022*/ 	.short	0x0000


//--------------------- .nv.info                  --------------------------
	.section	.nv.info,"",@"SHT_CUDA_INFO"
	.align	4


	//----- nvinfo : EIATTR_REGCOUNT
	.align		4
        /*0000*/ 	.byte	0x04, 0x2f
        /*0002*/ 	.short	(.L_4 - .L_3)
	.align		4
.L_3:
        /*0004*/ 	.word	index@(gluon_tcgen05)
        /*0008*/ 	.word	0x00000047


	//----- nvinfo : EIATTR_FRAME_SIZE
	.align		4
.L_4:
        /*000c*/ 	.byte	0x04, 0x11
        /*000e*/ 	.short	(.L_6 - .L_5)
	.align		4
.L_5:
        /*0010*/ 	.word	index@($__internal_2_$__cuda_sm10x_tcgen05_guardrail_trap_unallocated_columns_being_dealloced)
        /*0014*/ 	.word	0x00000000


	//----- nvinfo : EIATTR_FRAME_SIZE
	.align		4
.L_6:
        /*0018*/ 	.byte	0x04, 0x11
        /*001a*/ 	.short	(.L_8 - .L_7)
	.align		4
.L_7:
        /*001c*/ 	.word	index@($__internal_1_$__cuda_sm10x_tcgen05_guardrail_trap_phase_invalid_during_alloc)
        /*0020*/ 	.word	0x00000000


	//----- nvinfo : EIATTR_FRAME_SIZE
	.align		4
.L_8:
        /*0024*/ 	.byte	0x04, 0x11
        /*0026*/ 	.short	(.L_10 - .L_9)
	.align		4
.L_9:
        /*0028*/ 	.word	index@($__internal_0_$__cuda_sm10x_tcgen05_guardrail_trap_col_being_dealloced_not_returned_by_alloc)
        /*002c*/ 	.word	0x00000000


	//----- nvinfo : EIATTR_FRAME_SIZE
	.align		4
.L_10:
        /*0030*/ 	.byte	0x04, 0x11
        /*0032*/ 	.short	(.L_12 - .L_11)
	.align		4
.L_11:
        /*0034*/ 	.word	index@(gluon_tcgen05)
        /*0038*/ 	.word	0x00000000


	//----- nvinfo : EIATTR_MIN_STACK_SIZE
	.align		4
.L_12:
        /*003c*/ 	.byte	0x04, 0x12
        /*003e*/ 	.short	(.L_14 - .L_13)
	.align		4
.L_13:
        /*0040*/ 	.word	index@(gluon_tcgen05)
        /*0044*/ 	.word	0x00000000
.L_14:


//--------------------- .nv.info.gluon_tcgen05    --------------------------
	.section	.nv.info.gluon_tcgen05,"",@"SHT_CUDA_INFO"
	.sectionflags	@""
	.align	4


	//----- nvinfo : EIATTR_CUDA_API_VERSION
	.align		4
        /*0000*/ 	.byte	0x04, 0x37
        /*0002*/ 	.short	(.L_16 - .L_15)
.L_15:
        /*0004*/ 	.word	0x00000081


	//----- nvinfo : EIATTR_KPARAM_INFO
	.align		4
.L_16:
        /*0008*/ 	.byte	0x04, 0x17
        /*000a*/ 	.short	(.L_18 - .L_17)
.L_17:
        /*000c*/ 	.word	0x00000000
        /*0010*/ 	.short	0x000a
        /*0012*/ 	.short	0x0048
        /*0014*/ 	.byte	0x00, 0xf4, 0x21, 0x00


	//----- nvinfo : EIATTR_KPARAM_INFO
	.align		4
.L_18:
        /*0018*/ 	.byte	0x04, 0x17
        /*001a*/ 	.short	(.L_20 - .L_19)
.L_19:
        /*001c*/ 	.word	0x00000000
        /*0020*/ 	.short	0x0009
        /*0022*/ 	.short	0x0040
        /*0024*/ 	.byte	0x00, 0xf4, 0x21, 0x00


	//----- nvinfo : EIATTR_KPARAM_INFO
	.align		4
.L_20:
        /*0028*/ 	.byte	0x04, 0x17
        /*002a*/ 	.short	(.L_22 - .L_21)
.L_21:
        /*002c*/ 	.word	0x00000000
        /*0030*/ 	.short	0x0008
        /*0032*/ 	.short	0x0038
        /*0034*/ 	.byte	0x00, 0xf0, 0x21, 0x00


	//----- nvinfo : EIATTR_KPARAM_INFO
	.align		4
.L_22:
        /*0038*/ 	.byte	0x04, 0x17
        /*003a*/ 	.short	(.L_24 - .L_23)
.L_23:
        /*003c*/ 	.word	0x00000000
        /*0040*/ 	.short	0x0007
        /*0042*/ 	.short	0x0030
        /*0044*/ 	.byte	0x00, 0xf0, 0x21, 0x00


	//----- nvinfo : EIATTR_KPARAM_INFO
	.align		4
.L_24:
        /*0048*/ 	.byte	0x04, 0x17
        /*004a*/ 	.short	(.L_26 - .L_25)
.L_25:
        /*004c*/ 	.word	0x00000000
        /*0050*/ 	.short	0x0006
        /*0052*/ 	.short	0x0028
        /*0054*/ 	.byte	0x00, 0xf0, 0x21, 0x00


	//----- nvinfo : EIATTR_KPARAM_INFO
	.align		4
.L_26:
        /*0058*/ 	.byte	0x04, 0x17
        /*005a*/ 	.short	(.L_28 - .L_27)
.L_27:
        /*005c*/ 	.word	0x00000000
        /*0060*/ 	.short	0x0005
        /*0062*/ 	.short	0x0020
        /*0064*/ 	.byte	0x00, 0xf0, 0x11, 0x00


	//----- nvinfo : EIATTR_KPARAM_INFO
	.align		4
.L_28:
        /*0068*/ 	.byte	0x04, 0x17
        /*006a*/ 	.short	(.L_30 - .L_29)
.L_29:
        /*006c*/ 	.word	0x00000000
        /*0070*/ 	.short	0x0004
        /*0072*/ 	.short	0x001c
        /*0074*/ 	.byte	0x00, 0xf0, 0x11, 0x00


	//----- nvinfo : EIATTR_KPARAM_INFO
	.align		4
.L_30:
        /*0078*/ 	.byte	0x04, 0x17
        /*007a*/ 	.short	(.L_32 - .L_31)
.L_31:
        /*007c*/ 	.word	0x00000000
        /*0080*/ 	.short	0x0003
        /*0082*/ 	.short	0x0018
        /*0084*/ 	.byte	0x00, 0xf0, 0x11, 0x00


	//----- nvinfo : EIATTR_KPARAM_INFO
	.align		4
.L_32:
        /*0088*/ 	.byte	0x04, 0x17
        /*008a*/ 	.short	(.L_34 - .L_33)
.L_33:
        /*008c*/ 	.word	0x00000000
        /*0090*/ 	.short	0x0002
        /*0092*/ 	.short	0x0010
        /*0094*/ 	.byte	0x00, 0xf4, 0x21, 0x00


	//----- nvinfo : EIATTR_KPARAM_INFO
	.align		4
.L_34:
        /*0098*/ 	.byte	0x04, 0x17
        /*009a*/ 	.short	(.L_36 - .L_35)
.L_35:
        /*009c*/ 	.word	0x00000000
        /*00a0*/ 	.short	0x0001
        /*00a2*/ 	.short	0x0008
        /*00a4*/ 	.byte	0x00, 0xf4, 0x21, 0x00


	//----- nvinfo : EIATTR_KPARAM_INFO
	.align		4
.L_36:
        /*00a8*/ 	.byte	0x04, 0x17
        /*00aa*/ 	.short	(.L_38 - .L_37)
.L_37:
        /*00ac*/ 	.word	0x00000000
        /*00b0*/ 	.short	0x0000
        /*00b2*/ 	.short	0x0000
        /*00b4*/ 	.byte	0x00, 0xf4, 0x21, 0x00


	//----- nvinfo : EIATTR_AT_ENTRY_FRAGMENTS
	.align		4
.L_38:
        /*00b8*/ 	.byte	0x04, 0x4f
        /*00ba*/ 	.short	(.L_40 - .L_39)


	//   ....[0]....
.L_39:
        /*00bc*/ 	.word	0x00000004


	//----- nvinfo : EIATTR_RESERVED_SMEM_USED
	.align		4
.L_40:
        /*00c0*/ 	.byte	0x01, 0x41
	.zero		2


	//----- nvinfo : EIATTR_SPARSE_MMA_MASK
	.align		4
        /*00c4*/ 	.byte	0x03, 0x50
        /*00c6*/ 	.short	0x0000


	//----- nvinfo : EIATTR_TCGEN05_1CTA_USED
	.align		4
        /*00c8*/ 	.byte	0x01, 0x51
	.zero		2


	//----- nvinfo : EIATTR_MAXREG_COUNT
	.align		4
        /*00cc*/ 	.byte	0x03, 0x1b
        /*00ce*/ 	.short	0x00ff


	//----- nvinfo : EIATTR_NUM_BARRIERS
	.align		4
        /*00d0*/ 	.byte	0x02, 0x4c
        /*00d2*/ 	.byte	0x01
	.zero		1


	//----- nvinfo : EIATTR_INT_WARP_WIDE_INSTR_OFFSETS
	.align		4
        /*00d4*/ 	.byte	0x04, 0x31
        /*00d6*/ 	.short	(.L_42 - .L_41)


	//   ....[0]....
.L_41:
        /*00d8*/ 	.word	0x00001780


	//   ....[1]....
        /*00dc*/ 	.word	0x000017a0


	//   ....[2]....
        /*00e0*/ 	.word	0x00001820


	//   ....[3]....
        /*00e4*/ 	.word	0x00001930


	//   ....[4]....
        /*00e8*/ 	.word	0x00001940


	//   ....[5]....
        /*00ec*/ 	.word	0x000019a0


	//   ....[6]....
        /*00f0*/ 	.word	0x000019b0


	//   ....[7]....
        /*00f4*/ 	.word	0x00001bd0


	//   ....[8]....
        /*00f8*/ 	.word	0x00001be0


	//   ....[9]....
        /*00fc*/ 	.word	0x00001d00


	//   ....[10]....
        /*0100*/ 	.word	0x00001d10


	//   ....[11]....
        /*0104*/ 	.word	0x00001d50


	//   ....[12]....
        /*0108*/ 	.word	0x00001d90


	//   ....[13]....
        /*010c*/ 	.word	0x00001ed0


	//   ....[14]....
        /*0110*/ 	.word	0x00001ee0


	//   ....[15]....
        /*0114*/ 	.word	0x00002140


	//   ....[16]....
        /*0118*/ 	.word	0x00002160


	//   ....[17]....
        /*011c*/ 	.word	0x00002680


	//   ....[18]....
        /*0120*/ 	.word	0x000026d0


	//----- nvinfo : EIATTR_COOP_GROUP_MASK_REGIDS
	.align		4
.L_42:
        /*0124*/ 	.byte	0x04, 0x29
        /*0126*/ 	.short	(.L_44 - .L_43)


	//   ....[0]....
.L_43:
        /*0128*/ 	.word	0xffffffff


	//   ....[1]....
        /*012c*/ 	.word	0xffffffff


	//   ....[2]....
        /*0130*/ 	.word	0xffffffff


	//   ....[3]....
        /*0134*/ 	.word	0xffffffff


	//   ....[4]....
        /*0138*/ 	.word	0xffffffff


	//   ....[5]....
        /*013c*/ 	.word	0xffffffff


	//   ....[6]....
        /*0140*/ 	.word	0xffffffff


	//   ....[7]....
        /*0144*/ 	.word	0xffffffff


	//   ....[8]....
        /*0148*/ 	.word	0xffffffff


	//   ....[9]....
        /*014c*/ 	.word	0xffffffff


	//----- nvinfo : EIATTR_COOP_GROUP_INSTR_OFFSETS
	.align		4
.L_44:
        /*0150*/ 	.byte	0x04, 0x28
        /*0152*/ 	.short	(.L_46 - .L_45)


	//   ....[0]....
.L_45:
        /*0154*/ 	.word	0x00000050


	//   ....[1]....
        /*0158*/ 	.word	0x00000310


	//   ....[2]....
        /*015c*/ 	.word	0x00000500


	//   ....[3]....
        /*0160*/ 	.word	0x000009a0


	//   ....[4]....
        /*0164*/ 	.word	0x00000ae0


	//   ....[5]....
        /*0168*/ 	.word	0x00000fe0


	//   ....[6]....
        /*016c*/ 	.word	0x00001120


	//   ....[7]....
        /*0170*/ 	.word	0x00001610


	//   ....[8]....
        /*0174*/ 	.word	0x00002510


	//   ....[9]....
        /*0178*/ 	.word	0x00002780


	//----- nvinfo : EIATTR_VRC_CTA_INIT_COUNT
	.align		4
.L_46:
        /*017c*/ 	.byte	0x02, 0x4a
        /*017e*/ 	.byte	0x80
	.zero		1


	//----- nvinfo : EIATTR_MBARRIER_INSTR_OFFSETS
	.align		4
        /*0180*/ 	.byte	0x04, 0x39
        /*0182*/ 	.short	(.L_48 - .L_47)


	//   ....[0]....
.L_47:
        /*0184*/ 	.word	0x00001840
        /*0188*/ 	.word	0x000000ff
        /*018c*/ 	.word	0x00003000
        /*0190*/ 	.short	0x0100
        /*0192*/ 	.byte	0x08
	.zero		1


	//   ....[1]....
        /*0194*/ 	.word	0x00001850
        /*0198*/ 	.word	0x000000ff
        /*019c*/ 	.word	0x00003010
        /*01a0*/ 	.short	0x0100
        /*01a2*/ 	.byte	0x08
	.zero		1


	//   ....[2]....
        /*01a4*/ 	.word	0x00001af0
        /*01a8*/ 	.word	0x000000ff
        /*01ac*/ 	.word	0x00003000
        /*01b0*/ 	.short	0x010a
        /*01b2*/ 	.byte	0x08
	.zero		1


	//   ....[3]....
        /*01b4*/ 	.word	0x00001c30
        /*01b8*/ 	.word	0x000000ff
        /*01bc*/ 	.word	0x00003010
        /*01c0*/ 	.short	0x010a
        /*01c2*/ 	.byte	0x08
	.zero		1


	//   ....[4]....
        /*01c4*/ 	.word	0x00001e10
        /*01c8*/ 	.word	0x000000ff
        /*01cc*/ 	.word	0x00003000
        /*01d0*/ 	.short	0x010a
        /*01d2*/ 	.byte	0x08
	.zero		1


	//   ....[5]....
        /*01d4*/ 	.word	0x00001f20
        /*01d8*/ 	.word	0x000000ff
        /*01dc*/ 	.word	0x00003010
        /*01e0*/ 	.short	0x010a
        /*01e2*/ 	.byte	0x08
	.zero		1


	//   ....[6]....
        /*01e4*/ 	.word	0x00001fb0
        /*01e8*/ 	.word	0x000000ff
        /*01ec*/ 	.word	0x00003000
        /*01f0*/ 	.short	0x0108
        /*01f2*/ 	.byte	0x08
	.zero		1


	//   ....[7]....
        /*01f4*/ 	.word	0x00001fc0
        /*01f8*/ 	.word	0x000000ff
        /*01fc*/ 	.word	0x00003010
        /*0200*/ 	.short	0x0108
        /*0202*/ 	.byte	0x08
	.zero		1


	//   ....[8]....
        /*0204*/ 	.word	0x000027a0
        /*0208*/ 	.word	0x000000ff
        /*020c*/ 	.word	0x00003000
        /*0210*/ 	.short	0x010a
        /*0212*/ 	.byte	0x08
	.zero		1


	//   ....[9]....
        /*0214*/ 	.word	0x000027d0
        /*0218*/ 	.word	0x000000ff
        /*021c*/ 	.word	0x00003010
        /*0220*/ 	.short	0x010a
        /*0222*/ 	.byte	0x08
	.zero		1


	//   ....[10]....
        /*0224*/ 	.word	0x00002800
        /*0228*/ 	.word	0x000000ff
        /*022c*/ 	.word	0x00003000
        /*0230*/ 	.short	0x010a
        /*0232*/ 	.byte	0x08
	.zero		1


	//   ....[11]....
        /*0234*/ 	.word	0x00002830
        /*0238*/ 	.word	0x000000ff
        /*023c*/ 	.word	0x00003010
        /*0240*/ 	.short	0x010a
        /*0242*/ 	.byte	0x08
	.zero		1


	//----- nvinfo : EIATTR_NUM_MBARRIERS
	.align		4
.L_48:
        /*0244*/ 	.byte	0x03, 0x38
        /*0246*/ 	.short	0x0002


	//----- nvinfo : EIATTR_EXIT_INSTR_OFFSETS
	.align		4
        /*0248*/ 	.byte	0x04, 0x1c
        /*024a*/ 	.short	(.L_50 - .L_49)


	//   ....[0]....
.L_49:
        /*024c*/ 	.word	0x00002790


	//----- nvinfo : EIATTR_REQNTID
	.align		4
.L_50:
        /*0250*/ 	.byte	0x04, 0x10
        /*0252*/ 	.short	(.L_52 - .L_51)
.L_51:
        /*0254*/ 	.word	0x00000080
        /*0258*/ 	.word	0x00000001
        /*025c*/ 	.word	0x00000001


	//----- nvinfo : EIATTR_CRS_STACK_SIZE
	.align		4
.L_52:
        /*0260*/ 	.byte	0x04, 0x1e
        /*0262*/ 	.short	(.L_54 - .L_53)
.L_53:
        /*0264*/ 	.word	0x00000000


	//----- nvinfo : EIATTR_CBANK_PARAM_SIZE
	.align		4
.L_54:
        /*0268*/ 	.byte	0x03, 0x19
        /*026a*/ 	.short	0x0050


	//----- nvinfo : EIATTR_PARAM_CBANK
	.align		4
        /*026c*/ 	.byte	0x04, 0x0a
        /*026e*/ 	.short	(.L_56 - .L_55)
	.align		4
.L_55:
        /*0270*/ 	.word	index@(.nv.constant0.gluon_tcgen05)
        /*0274*/ 	.short	0x0380
        /*0276*/ 	.short	0x0050


	//----- nvinfo : EIATTR_SW_WAR
	.align		4
.L_56:
        /*0278*/ 	.byte	0x04, 0x36
        /*027a*/ 	.short	(.L_58 - .L_57)
.L_57:
        /*027c*/ 	.word	0x00000008
.L_58:


//--------------------- .nv.compat                --------------------------
	.section	.nv.compat,"",@"SHT_CUDA_COMPAT_INFO"
	.align	4
        /*0000*/ 	.byte	0x02, 0x02, 0x02, 0x00, 0x02, 0x05, 0x05, 0x00, 0x02, 0x03, 0x03, 0x00, 0x02, 0x06, 0x01, 0x00


//--------------------- .nv.callgraph             --------------------------
	.section	.nv.callgraph,"",@"SHT_CUDA_CALLGRAPH"
	.align	4
	.sectionentsize	8
	.align		4
        /*0000*/ 	.word	0x00000000
	.align		4
        /*0004*/ 	.word	0xffffffff
	.align		4
        /*0008*/ 	.word	0x00000000
	.align		4
        /*000c*/ 	.word	0xfffffffe
	.align		4
        /*0010*/ 	.word	0x00000000
	.align		4
        /*0014*/ 	.word	0xfffffffd
	.align		4
        /*0018*/ 	.word	0x00000000
	.align		4
        /*001c*/ 	.word	0xfffffffc


//--------------------- .text.gluon_tcgen05       --------------------------
	.section	.text.gluon_tcgen05,"ax",@progbits
	.align	128
        .global         gluon_tcgen05
        .type           gluon_tcgen05,@function
        .size           gluon_tcgen05,(.L_x_73 - gluon_tcgen05)
        .other          gluon_tcgen05,@"STO_CUDA_ENTRY STV_DEFAULT"
gluon_tcgen05:
.text.gluon_tcgen05:
[----:B------:R-:W1:Y:S01]  /*0000*/  LDC R1, c[0x0][0x37c] ;  /* 0x0000df00ff017b82 */ /* 0x000e620000000800 */
[----:B------:R-:W2:Y:S02]  /*0010*/  S2R R0, SR_TID.X ;  /* 0x0000000000007919 */ /* 0x000ea40000002100 */
[----:B--2---:R-:W-:-:S13]  /*0020*/  ISETP.GE.U32.AND P2, PT, R0, 0x20, PT ;  /* 0x000000200000780c */ /* 0x004fda0003f46070 */
[----:B------:R-:W-:Y:S05]  /*0030*/  @P2 BRA `(.L_x_0) ;  /* 0x0000000000b82947 */ /* 0x000fea0003800000 */
[----:B------:R-:W2:Y:S01]  /*0040*/  S2UR UR6, SR_CgaCtaId ;  /* 0x00000000000679c3 */ /* 0x000ea20000008800 */
[----:B------:R-:W-:Y:S01]  /*0050*/  NOP ;  /* 0x0000000000007918 */ /* 0x000fe20000000000 */
[----:B------:R-:W-:Y:S02]  /*0060*/  UMOV UR4, 0x40 ;  /* 0x0000004000047882 */ /* 0x000fe40000000000 */
[----:B--2---:R-:W-:-:S09]  /*0070*/  ULEA UR4, UR6, UR4, 0x18 ;  /* 0x0000000406047291 */ /* 0x004fd2000f8ec0ff */
[----:B------:R-:W2:Y:S01]  /*0080*/  LDS.U8 R2, [UR4] ;  /* 0x00000004ff027984 */ /* 0x000ea20008000000 */
[----:B------:R-:W-:Y:S02]  /*0090*/  UMOV UR4, 0x400 ;  /* 0x0000040000047882 */ /* 0x000fe40000000000 */
[----:B------:R-:W-:Y:S01]  /*00a0*/  ULEA UR4, UR6, UR4, 0x18 ;  /* 0x0000000406047291 */ /* 0x000fe2000f8ec0ff */
[----:B--2---:R-:W-:-:S13]  /*00b0*/  ISETP.NE.AND P0, PT, R2, RZ, PT ;  /* 0x000000ff0200720c */ /* 0x004fda0003f05270 */
[----:B------:R-:W-:Y:S05]  /*00c0*/  @P0 BRA `(.L_x_1) ;  /* 0x00000000007c0947 */ /* 0x000fea0003800000 */
[----:B------:R-:W-:-:S13]  /*00d0*/  ELECT P0, URZ, PT ;  /* 0x0000000000ff782f */ /* 0x000fda0003800000 */
[----:B------:R-:W-:Y:S05]  /*00e0*/  @!P0 BRA `(.L_x_2) ;  /* 0x0000000000848947 */ /* 0x000fea0003800000 */
[----:B------:R-:W-:Y:S01]  /*00f0*/  UMOV UR5, 0x4 ;  /* 0x0000000400057882 */ /* 0x000fe20000000000 */
[----:B------:R-:W-:Y:S02]  /*0100*/  IMAD.MOV.U32 R5, RZ, RZ, 0x1 ;  /* 0x00000001ff057424 */ /* 0x000fe400078e00ff */
[----:B------:R-:W-:Y:S02]  /*0110*/  IMAD.MOV.U32 R3, RZ, RZ, 0xf ;  /* 0x0000000fff037424 */ /* 0x000fe400078e00ff */
[----:B------:R-:W-:Y:S04]  /*0120*/  DEPBAR.LE SB2, 0x36 ;  /* 0x0000ad800000791a */ /* 0x000fe80000000000 */
[----:B------:R-:W2:Y:S02]  /*0130*/  UTCATOMSWS.FIND_AND_SET.ALIGN UP0, UR5, UR5 ;  /* 0x00000005000575e3 */ /* 0x000ea40008000800 */
[----:B--2---:R-:W-:-:S04]  /*0140*/  PLOP3.LUT P0, PT, PT, PT, UP0, 0x80, 0x8 ;  /* 0x000000000008781c */ /* 0x004fc80003f0f008 */
[----:B------:R-:W-:-:S04]  /*0150*/  SEL R2, RZ, 0xffffffff, !P0 ;  /* 0xffffffffff027807 */ /* 0x000fc80004000000 */
[----:B------:R-:W-:Y:S01]  /*0160*/  ISETP.NE.AND P0, PT, R2, RZ, PT ;  /* 0x000000ff0200720c */ /* 0x000fe20003f05270 */
[----:B------:R-:W-:-:S12]  /*0170*/  IMAD.U32 R2, RZ, RZ, UR5 ;  /* 0x00000005ff027e24 */ /* 0x000fd8000f8e00ff */
[----:B------:R-:W-:Y:S05]  /*0180*/  @P0 BRA `(.L_x_3) ;  /* 0x0000000000240947 */ /* 0x000fea0003800000 */
.L_x_4:
[----:B------:R-:W-:Y:S05]  /*0190*/  NANOSLEEP 0x64 ;  /* 0x000000640000795d */ /* 0x000fea0003800000 */
[----:B------:R-:W-:-:S05]  /*01a0*/  UMOV UR5, 0x4 ;  /* 0x0000000400057882 */ /* 0x000fca0000000000 */
[----:B------:R-:W-:Y:S04]  /*01b0*/  DEPBAR.LE SB2, 0x36 ;  /* 0x0000ad800000791a */ /* 0x000fe80000000000 */
[----:B------:R-:W2:Y:S02]  /*01c0*/  UTCATOMSWS.FIND_AND_SET.ALIGN UP0, UR5, UR5 ;  /* 0x00000005000575e3 */ /* 0x000ea40008000800 */
[----:B--2---:R-:W-:-:S04]  /*01d0*/  PLOP3.LUT P0, PT, PT, PT, UP0, 0x80, 0x8 ;  /* 0x000000000008781c */ /* 0x004fc80003f0f008 */
[----:B------:R-:W-:-:S04]  /*01e0*/  SEL R2, RZ, 0xffffffff, !P0 ;  /* 0xffffffffff027807 */ /* 0x000fc80004000000 */
[----:B------:R-:W-:Y:S01]  /*01f0*/  ISETP.NE.AND P0, PT, R2, RZ, PT ;  /* 0x000000ff0200720c */ /* 0x000fe20003f05270 */
[----:B------:R-:W-:-:S12]  /*0200*/  IMAD.U32 R2, RZ, RZ, UR5 ;  /* 0x00000005ff027e24 */ /* 0x000fd8000f8e00ff */
[----:B------:R-:W-:Y:S05]  /*0210*/  @!P0 BRA `(.L_x_4) ;  /* 0xfffffffc00dc8947 */ /* 0x000fea000383ffff */
.L_x_3:
[C---:B------:R-:W-:Y:S01]  /*0220*/  VIADD R4, R2.reuse, 0x10 ;  /* 0x0000001002047836 */ /* 0x040fe20000000000 */
[----:B------:R-:W-:Y:S01]  /*0230*/  UMOV UR5, 0x50 ;  /* 0x0000005000057882 */ /* 0x000fe20000000000 */
[----:B------:R-:W-:Y:S01]  /*0240*/  SHF.L.U32 R3, R3, R2, RZ ;  /* 0x0000000203037219 */ /* 0x000fe200000006ff */
[----:B------:R-:W-:Y:S01]  /*0250*/  ULEA UR5, UR6, UR5, 0x18 ;  /* 0x0000000506057291 */ /* 0x000fe2000f8ec0ff */
[----:B------:R-:W-:Y:S01]  /*0260*/  IMAD.SHL.U32 R2, R2, 0x20, RZ ;  /* 0x0000002002027824 */ /* 0x000fe200078e00ff */
[----:B------:R-:W-:-:S04]  /*0270*/  SHF.L.U32 R4, R5, R4, RZ ;  /* 0x0000000405047219 */ /* 0x000fc800000006ff */
[----:B------:R-:W-:-:S05]  /*0280*/  LOP3.LUT R3, R4, R3, RZ, 0xfc, !PT ;  /* 0x0000000304037212 */ /* 0x000fca00078efcff */
[----:B------:R2:W-:Y:S04]  /*0290*/  ATOMS.OR RZ, [UR5], R3 ;  /* 0x00000003ffff798c */ /* 0x0005e8000b000005 */
[----:B------:R2:W-:Y:S01]  /*02a0*/  STS [UR4], R2 ;  /* 0x00000002ff007988 */ /* 0x0005e20008000804 */
[----:B------:R-:W-:Y:S05]  /*02b0*/  BRA `(.L_x_2) ;  /* 0x0000000000107947 */ /* 0x000fea0003800000 */
.L_x_1:
[----:B------:R-:W-:Y:S01]  /*02c0*/  IMAD.MOV.U32 R3, RZ, RZ, -0x1 ;  /* 0xffffffffff037424 */ /* 0x000fe200078e00ff */
[----:B------:R-:W-:-:S04]  /*02d0*/  MOV R2, 0x300 ;  /* 0x0000030000027802 */ /* 0x000fc80000000f00 */
[----:B------:R2:W-:Y:S03]  /*02e0*/  STS [UR4], R3 ;  /* 0x00000003ff007988 */ /* 0x0005e60008000804 */
[----:B-12---:R-:W-:Y:S05]  /*02f0*/  CALL.REL.NOINC `($__internal_1_$__cuda_sm10x_tcgen05_guardrail_trap_phase_invalid_during_alloc) ;  /* 0x0000002400647944 */ /* 0x006fea0003c00000 */
.L_x_2:
[----:B------:R-:W-:Y:S05]  /*0300*/  WARPSYNC.ALL ;  /* 0x0000000000007948 */ /* 0x000fea0003800000 */
[----:B------:R-:W-:Y:S01]  /*0310*/  NOP ;  /* 0x0000000000007918 */ /* 0x000fe20000000000 */
.L_x_0:
[----:B------:R-:W3:Y:S08]  /*0320*/  S2UR UR4, SR_CgaCtaId ;  /* 0x00000000000479c3 */ /* 0x000ef00000008800 */
[----:B------:R-:W-:Y:S01]  /*0330*/  BAR.SYNC.DEFER_BLOCKING 0x0 ;  /* 0x0000000000007b1d */ /* 0x000fe20000010000 */
[----:B------:R-:W-:-:S05]  /*0340*/  LOP3.LUT R68, R0, 0x7f, RZ, 0xc0, !PT ;  /* 0x0000007f00447812 */ /* 0x000fca00078ec0ff */
[----:B------:R-:W-:Y:S02]  /*0350*/  UMOV UR8, 0x400 ;  /* 0x0000040000087882 */ /* 0x000fe40000000000 */
[----:B--2---:R-:W2:Y:S08]  /*0360*/  LDC R3, c[0x0][0x398] ;  /* 0x0000e600ff037b82 */ /* 0x004eb00000000800 */
[----:B------:R-:W4:Y:S01]  /*0370*/  LDC R10, c[0x0][0x3a0] ;  /* 0x0000e800ff0a7b82 */ /* 0x000f220000000800 */
[----:B---3--:R-:W-:-:S07]  /*0380*/  ULEA UR8, UR4, UR8, 0x18 ;  /* 0x0000000804087291 */ /* 0x008fce000f8ec0ff */
[----:B------:R-:W3:Y:S02]  /*0390*/  S2UR UR11, SR_CTAID.Y ;  /* 0x00000000000b79c3 */ /* 0x000ee40000002600 */
[----:B------:R-:W5:Y:S06]  /*03a0*/  LDS R4, [UR8] ;  /* 0x00000008ff047984 */ /* 0x000f6c0008000800 */
[----:B------:R-:W-:Y:S06]  /*03b0*/  BAR.SYNC.DEFER_BLOCKING 0x0 ;  /* 0x0000000000007b1d */ /* 0x000fec0000010000 */
[----:B------:R-:W-:Y:S05]  /*03c0*/  @P2 BRA `(.L_x_5) ;  /* 0x0000000000182947 */ /* 0x000fea0003800000 */
[----:B------:R-:W-:Y:S01]  /*03d0*/  ELECT P0, URZ, PT ;  /* 0x0000000000ff782f */ /* 0x000fe20003800000 */
[----:B------:R-:W-:Y:S01]  /*03e0*/  IMAD.MOV.U32 R2, RZ, RZ, 0x1 ;  /* 0x00000001ff027424 */ /* 0x000fe200078e00ff */
[----:B------:R-:W-:Y:S01]  /*03f0*/  UMOV UR5, 0x40 ;  /* 0x0000004000057882 */ /* 0x000fe20000000000 */
[----:B------:R-:W-:Y:S01]  /*0400*/  UVIRTCOUNT.DEALLOC.SMPOOL 0x80 ;  /* 0x000000800000784c */ /* 0x000fe20000000000 */
[----:B------:R-:W-:-:S09]  /*0410*/  ULEA UR5, UR4, UR5, 0x18 ;  /* 0x0000000504057291 */ /* 0x000fd2000f8ec0ff */
[----:B------:R5:W-:Y:S03]  /*0420*/  @P0 STS.U8 [UR5], R2 ;  /* 0x00000002ff000988 */ /* 0x000be60008000005 */
.L_x_5:
[----:B------:R-:W5:Y:S01]  /*0430*/  S2UR UR4, SR_CTAID.Z ;  /* 0x00000000000479c3 */ /* 0x000f620000002700 */
[----:B------:R-:W4:Y:S01]  /*0440*/  LDCU UR5, c[0x0][0x370] ;  /* 0x00006e00ff0577ac */ /* 0x000f220008000800 */
[C---:B------:R-:W-:Y:S01]  /*0450*/  ISETP.GE.U32.AND P0, PT, R68.reuse, 0x20, PT ;  /* 0x000000204400780c */ /* 0x040fe20003f06070 */
[----:B--2--5:R-:W-:Y:S01]  /*0460*/  VIADD R2, R3, 0xffffffff ;  /* 0xffffffff03027836 */ /* 0x024fe20000000000 */
[C---:B------:R-:W-:Y:S01]  /*0470*/  ISETP.NE.U32.AND P3, PT, R68.reuse, RZ, PT ;  /* 0x000000ff4400720c */ /* 0x040fe20003f65070 */
[----:B------:R-:W2:Y:S01]  /*0480*/  LDCU UR7, c[0x0][0x374] ;  /* 0x00006e80ff0777ac */ /* 0x000ea20008000800 */
[----:B------:R-:W-:Y:S01]  /*0490*/  LEA R11, R68, UR8, 0x2 ;  /* 0x00000008440b7c11 */ /* 0x000fe2000f8e10ff */
[----:B----4-:R-:W-:Y:S01]  /*04a0*/  VIADD R12, R10, 0xffffffff ;  /* 0xffffffff0a0c7836 */ /* 0x010fe20000000000 */
[----:B------:R-:W4:Y:S01]  /*04b0*/  S2UR UR6, SR_CTAID.X ;  /* 0x00000000000679c3 */ /* 0x000f220000002500 */
[----:B------:R-:W5:Y:S01]  /*04c0*/  LDCU.64 UR16, c[0x0][0x3c0] ;  /* 0x00007800ff1077ac */ /* 0x000f620008000a00 */
[----:B------:R-:W-:Y:S01]  /*04d0*/  R2UR UR29, R4 ;  /* 0x00000000041d72ca */ /* 0x000fe200000e0000 */
[----:B------:R-:W-:Y:S04]  /*04e0*/  BSSY.RECONVERGENT B0, `(.L_x_6) ;  /* 0x0000011000007945 */ /* 0x000fe80003800200 */
[----:B------:R3:W-:Y:S01]  /*04f0*/  @!P0 STS [R11], RZ ;  /* 0x000000ff0b008388 */ /* 0x0007e20000000800 */
[----:B------:R-:W-:-:S03]  /*0500*/  NOP ;  /* 0x0000000000007918 */ /* 0x000fc60000000000 */
[----:B------:R3:W-:Y:S02]  /*0510*/  @!P3 STS [UR8+0x24], R2 ;  /* 0x00002402ff00b988 */ /* 0x0007e40008000808 */
[----:B--23--:R-:W-:Y:S02]  /*0520*/  UIMAD UR4, UR4, UR7, UR11 ;  /* 0x00000007040472a4 */ /* 0x00cfe4000f8e020b */
[----:B------:R2:W-:Y:S02]  /*0530*/  @!P3 STS [UR8+0x20], R12 ;  /* 0x0000200cff00b988 */ /* 0x0005e40008000808 */
[----:B----4-:R-:W-:-:S04]  /*0540*/  UIMAD UR4, UR4, UR5, UR6 ;  /* 0x00000005040472a4 */ /* 0x010fc8000f8e0206 */
[----:B------:R-:W-:-:S04]  /*0550*/  UIMAD UR4, UR4, 0x180, URZ ;  /* 0x00000180040478a4 */ /* 0x000fc8000f8e02ff */
[----:B-----5:R-:W-:-:S04]  /*0560*/  UIADD3 UR12, UP0, UPT, UR4, UR16, URZ ;  /* 0x00000010040c7290 */ /* 0x020fc8000ff1e0ff */
[----:B------:R-:W-:Y:S01]  /*0570*/  ULEA.HI.X.SX32 UR13, UR4, UR17, 0x1, UP0 ;  /* 0x00000011040d7291 */ /* 0x000fe200080f0eff */
[----:B--2---:R-:W-:Y:S11]  /*0580*/  @P3 BRA `(.L_x_7) ;  /* 0x0000000000183947 */ /* 0x004ff60003800000 */
[----:B------:R-:W2:Y:S01]  /*0590*/  LDS R3, [UR8+0x8] ;  /* 0x00000808ff037984 */ /* 0x000ea20008000800 */
[----:B------:R-:W3:Y:S01]  /*05a0*/  LDC.64 R6, c[0x0][0x380] ;  /* 0x0000e000ff067b82 */ /* 0x000ee20000000a00 */
[----:B------:R-:W-:Y:S02]  /*05b0*/  IMAD.MOV.U32 R4, RZ, RZ, 0x70 ;  /* 0x00000070ff047424 */ /* 0x000fe400078e00ff */
[----:B---3--:R3:W-:Y:S03]  /*05c0*/  STS.64 [UR8], R6 ;  /* 0x00000006ff007988 */ /* 0x0087e60008000a08 */
[----:B--2---:R-:W-:-:S05]  /*05d0*/  LOP3.LUT R3, R3, 0x10, R4, 0xd8, !PT ;  /* 0x0000001003037812 */ /* 0x004fca00078ed804 */
[----:B------:R3:W-:Y:S02]  /*05e0*/  STS [UR8+0x8], R3 ;  /* 0x00000803ff007988 */ /* 0x0007e40008000808 */
.L_x_7:
[----:B------:R-:W-:Y:S05]  /*05f0*/  BSYNC.RECONVERGENT B0 ;  /* 0x0000000000007941 */ /* 0x000fea0003800200 */
.L_x_6:
[----:B------:R-:W-:Y:S04]  /*0600*/  BSSY.RECONVERGENT B0, `(.L_x_8) ;  /* 0x000000a000007945 */ /* 0x000fe80003800200 */
[----:B------:R-:W-:Y:S05]  /*0610*/  @P3 BRA `(.L_x_9) ;  /* 0x0000000000203947 */ /* 0x000fea0003800000 */
[----:B---3--:R-:W2:Y:S01]  /*0620*/  LDS R3, [UR8+0x34] ;  /* 0x00003408ff037984 */ /* 0x008ea20008000800 */
[----:B------:R-:W-:Y:S02]  /*0630*/  IMAD.MOV.U32 R4, RZ, RZ, 0x1f000000 ;  /* 0x1f000000ff047424 */ /* 0x000fe400078e00ff */
[----:B------:R-:W-:Y:S01]  /*0640*/  @!P3 IMAD.MOV.U32 R5, RZ, RZ, 0x3f ;  /* 0x0000003fff05b424 */ /* 0x000fe200078e00ff */
[----:B------:R-:W3:Y:S02]  /*0650*/  @!P3 LDS R6, [UR8+0x38] ;  /* 0x00003808ff06b984 */ /* 0x000ee40008000800 */
[----:B--2---:R-:W-:Y:S02]  /*0660*/  LOP3.LUT R3, R3, 0xff000000, R4, 0xb8, !PT ;  /* 0xff00000003037812 */ /* 0x004fe400078eb804 */
[----:B---3--:R-:W-:-:S03]  /*0670*/  @!P3 LOP3.LUT R4, R6, 0xff, R5, 0xb8, !PT ;  /* 0x000000ff0604b812 */ /* 0x008fc600078eb805 */
[----:B------:R2:W-:Y:S04]  /*0680*/  STS [UR8+0x34], R3 ;  /* 0x00003403ff007988 */ /* 0x0005e80008000808 */
[----:B------:R2:W-:Y:S02]  /*0690*/  @!P3 STS [UR8+0x38], R4 ;  /* 0x00003804ff00b988 */ /* 0x0005e40008000808 */
.L_x_9:
[----:B------:R-:W-:Y:S05]  /*06a0*/  BSYNC.RECONVERGENT B0 ;  /* 0x0000000000007941 */ /* 0x000fea0003800200 */
.L_x_8:
[----:B------:R-:W-:Y:S04]  /*06b0*/  BSSY.RECONVERGENT B0, `(.L_x_10) ;  /* 0x000000e000007945 */ /* 0x000fe80003800200 */
[----:B------:R-:W-:Y:S05]  /*06c0*/  @P3 BRA `(.L_x_11) ;  /* 0x0000000000303947 */ /* 0x000fea0003800000 */
[----:B--2---:R-:W2:Y:S01]  /*06d0*/  LDS R4, [UR8+0x34] ;  /* 0x00003408ff047984 */ /* 0x004ea20008000800 */
[----:B------:R-:W4:Y:S03]  /*06e0*/  LDC.64 R8, c[0x0][0x3a8] ;  /* 0x0000ea00ff087b82 */ /* 0x000f260000000a00 */
[----:B---3--:R-:W3:Y:S01]  /*06f0*/  LDS R3, [UR8+0x1c] ;  /* 0x00001c08ff037984 */ /* 0x008ee20008000800 */
[C---:B----4-:R-:W-:Y:S01]  /*0700*/  SHF.L.U64.HI R6, R8.reuse, 0x1, R9 ;  /* 0x0000000108067819 */ /* 0x050fe20000010209 */
[----:B------:R-:W-:-:S03]  /*0710*/  IMAD.SHL.U32 R5, R8, 0x2, RZ ;  /* 0x0000000208057824 */ /* 0x000fc600078e00ff */
[--C-:B------:R-:W-:Y:S02]  /*0720*/  SHF.R.U32.HI R8, RZ, 0x4, R6.reuse ;  /* 0x00000004ff087819 */ /* 0x100fe40000011606 */
[----:B------:R-:W-:-:S05]  /*0730*/  SHF.R.U64 R5, R5, 0x4, R6 ;  /* 0x0000000405057819 */ /* 0x000fca0000001206 */
[----:B------:R4:W-:Y:S01]  /*0740*/  STS [UR8+0xc], R5 ;  /* 0x00000c05ff007988 */ /* 0x0009e20008000808 */
[----:B--2---:R-:W-:Y:S02]  /*0750*/  LOP3.LUT R4, R4, 0x7, RZ, 0xb8, !PT ;  /* 0x0000000704047812 */ /* 0x004fe400078eb8ff */
[----:B---3--:R-:W-:-:S03]  /*0760*/  LOP3.LUT R3, R3, 0xf, R8, 0xb8, !PT ;  /* 0x0000000f03037812 */ /* 0x008fc600078eb808 */
[----:B------:R4:W-:Y:S04]  /*0770*/  STS [UR8+0x34], R4 ;  /* 0x00003404ff007988 */ /* 0x0009e80008000808 */
[----:B------:R4:W-:Y:S02]  /*0780*/  STS [UR8+0x1c], R3 ;  /* 0x00001c03ff007988 */ /* 0x0009e40008000808 */
.L_x_11:
[----:B------:R-:W-:Y:S05]  /*0790*/  BSYNC.RECONVERGENT B0 ;  /* 0x0000000000007941 */ /* 0x000fea0003800200 */
.L_x_10:
[----:B------:R-:W-:Y:S04]  /*07a0*/  BSSY.RECONVERGENT B1, `(.L_x_12) ;  /* 0x000001a000017945 */ /* 0x000fe80003800200 */
[----:B------:R-:W-:Y:S04]  /*07b0*/  BSSY.RELIABLE B0, `(.L_x_13) ;  /* 0x0000015000007945 */ /* 0x000fe80003800100 */
[----:B------:R-:W-:Y:S05]  /*07c0*/  @P3 BRA `(.L_x_14) ;  /* 0x0000000000203947 */ /* 0x000fea0003800000 */
[----:B--234-:R-:W2:Y:S02]  /*07d0*/  LDS R3, [UR8+0x34] ;  /* 0x00003408ff037984 */ /* 0x01cea40008000800 */
[----:B--2---:R-:W-:-:S05]  /*07e0*/  LOP3.LUT R3, R3, 0x38, RZ, 0xb8, !PT ;  /* 0x0000003803037812 */ /* 0x004fca00078eb8ff */
[----:B------:R2:W-:Y:S01]  /*07f0*/  STS [UR8+0x34], R3 ;  /* 0x00003403ff007988 */ /* 0x0005e20008000808 */
[----:B------:R-:W-:Y:S05]  /*0800*/  @P3 BRA `(.L_x_15) ;  /* 0x0000000000203947 */ /* 0x000fea0003800000 */
[----:B--2---:R-:W2:Y:S01]  /*0810*/  LDS R3, [UR8+0x8] ;  /* 0x00000808ff037984 */ /* 0x004ea20008000800 */
[----:B------:R-:W-:-:S05]  /*0820*/  IMAD.MOV.U32 R4, RZ, RZ, 0x780 ;  /* 0x00000780ff047424 */ /* 0x000fca00078e00ff */
[----:B--2---:R-:W-:-:S05]  /*0830*/  LOP3.LUT R3, R3, 0x300, R4, 0xd8, !PT ;  /* 0x0000030003037812 */ /* 0x004fca00078ed804 */
[----:B------:R5:W-:Y:S02]  /*0840*/  STS [UR8+0x8], R3 ;  /* 0x00000803ff007988 */ /* 0x000be40008000808 */
.L_x_14:
[----:B------:R-:W-:Y:S05]  /*0850*/  @P3 BRA `(.L_x_16) ;  /* 0x0000000000283947 */ /* 0x000fea0003800000 */
[----:B--2345:R-:W2:Y:S02]  /*0860*/  LDS R3, [UR8+0x8] ;  /* 0x00000808ff037984 */ /* 0x03cea40008000800 */
[----:B--2---:R-:W-:-:S05]  /*0870*/  LOP3.LUT R3, R3, 0x1800, RZ, 0xb8, !PT ;  /* 0x0000180003037812 */ /* 0x004fca00078eb8ff */
[----:B------:R3:W-:Y:S02]  /*0880*/  STS [UR8+0x8], R3 ;  /* 0x00000803ff007988 */ /* 0x0007e40008000808 */
.L_x_15:
[----:B------:R-:W-:Y:S05]  /*0890*/  @P3 BREAK.RELIABLE B0 ;  /* 0x0000000000003942 */ /* 0x000fea0003800100 */
[----:B------:R-:W-:Y:S05]  /*08a0*/  @P3 BRA `(.L_x_17) ;  /* 0x0000000000243947 */ /* 0x000fea0003800000 */
[----:B------:R-:W4:Y:S01]  /*08b0*/  LDS R4, [UR8+0x8] ;  /* 0x00000808ff047984 */ /* 0x000f220008000800 */
[----:B--23--:R-:W-:-:S05]  /*08c0*/  IMAD.MOV.U32 R3, RZ, RZ, 0x6000 ;  /* 0x00006000ff037424 */ /* 0x00cfca00078e00ff */
[----:B----4-:R-:W-:-:S04]  /*08d0*/  LOP3.LUT R3, R4, 0x4000, R3, 0xd8, !PT ;  /* 0x0000400004037812 */ /* 0x010fc800078ed803 */
[----:B------:R-:W-:-:S05]  /*08e0*/  LOP3.LUT R3, R3, 0x400000, RZ, 0xb8, !PT ;  /* 0x0040000003037812 */ /* 0x000fca00078eb8ff */
[----:B------:R2:W-:Y:S02]  /*08f0*/  STS [UR8+0x8], R3 ;  /* 0x00000803ff007988 */ /* 0x0005e40008000808 */
.L_x_16:
[----:B------:R-:W-:Y:S05]  /*0900*/  BSYNC.RELIABLE B0 ;  /* 0x0000000000007941 */ /* 0x000fea0003800100 */
.L_x_13:
[----:B--2345:R-:W2:Y:S02]  /*0910*/  @!P3 LDS R3, [UR8+0x8] ;  /* 0x00000808ff03b984 */ /* 0x03cea40008000800 */
[----:B--2---:R-:W-:-:S05]  /*0920*/  @!P3 LOP3.LUT R3, R3, 0x8000, RZ, 0xb8, !PT ;  /* 0x000080000303b812 */ /* 0x004fca00078eb8ff */
[----:B------:R4:W-:Y:S02]  /*0930*/  @!P3 STS [UR8+0x8], R3 ;  /* 0x00000803ff00b988 */ /* 0x0009e40008000808 */
.L_x_17:
[----:B------:R-:W-:Y:S05]  /*0940*/  BSYNC.RECONVERGENT B1 ;  /* 0x0000000000017941 */ /* 0x000fea0003800200 */
.L_x_12:
[----:B------:R-:W-:Y:S05]  /*0950*/  WARPSYNC.ALL ;  /* 0x0000000000007948 */ /* 0x000fea0003800000 */
[----:B------:R-:W-:Y:S01]  /*0960*/  NOP ;  /* 0x0000000000007918 */ /* 0x000fe20000000000 */
[----:B------:R-:W-:Y:S05]  /*0970*/  @P0 BRA `(.L_x_18) ;  /* 0x0000000000300947 */ /* 0x000fea0003800000 */
[----:B--234-:R-:W2:Y:S01]  /*0980*/  S2R R3, SR_LANEID ;  /* 0x0000000000037919 */ /* 0x01cea20000000000 */
[----:B------:R-:W-:Y:S05]  /*0990*/  WARPSYNC.ALL ;  /* 0x0000000000007948 */ /* 0x000fea0003800000 */
[----:B------:R-:W-:Y:S01]  /*09a0*/  NOP ;  /* 0x0000000000007918 */ /* 0x000fe20000000000 */
[----:B--2---:R-:W-:-:S05]  /*09b0*/  IMAD.SHL.U32 R3, R3, 0x4, RZ ;  /* 0x0000000403037824 */ /* 0x004fca00078e00ff */
[----:B------:R-:W2:Y:S01]  /*09c0*/  LDS R7, [R3+UR8] ;  /* 0x0000000803077984 */ /* 0x000ea20008000800 */
[----:B------:R-:W-:-:S05]  /*09d0*/  IADD3 R4, P1, PT, R3, UR12, RZ ;  /* 0x0000000c03047c10 */ /* 0x000fca000ff3e0ff */
[----:B------:R-:W-:-:S05]  /*09e0*/  IMAD.X R5, RZ, RZ, UR13, P1 ;  /* 0x0000000dff057e24 */ /* 0x000fca00088e06ff */
[----:B--2---:R5:W2:Y:S01]  /*09f0*/  ATOMG.E.EXCH.STRONG.GPU PT, RZ, [R4], R7 ;  /* 0x0000000704ff73a8 */ /* 0x004aa200041ee100 */
[----:B------:R-:W-:-:S04]  /*0a00*/  DEPBAR {5,4,3,2,1,0} ;  /* 0x0000003f0000791a */ /* 0x000fc80000000000 */
[----:B------:R-:W3:Y:S02]  /*0a10*/  CCTL.E.C.LDCU.IV.DEEP [UR12] ;  /* 0x000000000c007540 */ /* 0x000ee40009c08000 */
[----:B---3--:R5:W-:Y:S01]  /*0a20*/  UTMACCTL.IV [UR12] ;  /* 0x000000000c0079b9 */ /* 0x008be20008000000 */
[----:B------:R-:W-:Y:S01]  /*0a30*/  NOP ;  /* 0x0000000000007918 */ /* 0x000fe20000000000 */
.L_x_18:
[----:B------:R-:W-:Y:S05]  /*0a40*/  @P0 BRA `(.L_x_19) ;  /* 0x00000000000c0947 */ /* 0x000fea0003800000 */
[----:B------:R0:W-:Y:S01]  /*0a50*/  UTMACMDFLUSH ;  /* 0x00000000000079b7 */ /* 0x0001e20000000000 */
[----:B------:R-:W-:Y:S05]  /*0a60*/  @P0 BRA `(.L_x_19) ;  /* 0x0000000000040947 */ /* 0x000fea0003800000 */
[----:B------:R-:W-:-:S04]  /*0a70*/  DEPBAR.LE SB0, 0x0 ;  /* 0x000080000000791a */ /* 0x000fc80000000000 */
.L_x_19:
[----:B------:R-:W-:Y:S05]  /*0a80*/  WARPSYNC.ALL ;  /* 0x0000000000007948 */ /* 0x000fea0003800000 */
[----:B------:R-:W-:Y:S01]  /*0a90*/  NOP ;  /* 0x0000000000007918 */ /* 0x000fe20000000000 */
[----:B--2---:R-:W-:Y:S06]  /*0aa0*/  BAR.SYNC.DEFER_BLOCKING 0x0 ;  /* 0x0000000000007b1d */ /* 0x004fec0000010000 */
[----:B------:R-:W-:Y:S02]  /*0ab0*/  BSSY.RECONVERGENT B1, `(.L_x_20) ;  /* 0x000000b000017945 */ /* 0x000fe40003800200 */
[----:B------:R-:W-:Y:S06]  /*0ac0*/  BAR.SYNC.DEFER_BLOCKING 0x0 ;  /* 0x0000000000007b1d */ /* 0x000fec0000010000 */
[----:B------:R2:W-:Y:S01]  /*0ad0*/  @!P0 STS [R11], RZ ;  /* 0x000000ff0b008388 */ /* 0x0005e20000000800 */
[----:B------:R-:W-:Y:S01]  /*0ae0*/  NOP ;  /* 0x0000000000007918 */ /* 0x000fe20000000000 */
[----:B------:R-:W-:Y:S05]  /*0af0*/  @P3 BRA `(.L_x_21) ;  /* 0x0000000000183947 */ /* 0x000fea0003800000 */
[----:B---34-:R-:W3:Y:S01]  /*0b00*/  LDS R3, [UR8+0x8] ;  /* 0x00000808ff037984 */ /* 0x018ee20008000800 */
[----:B-----5:R-:W4:Y:S01]  /*0b10*/  LDC.64 R6, c[0x0][0x388] ;  /* 0x0000e200ff067b82 */ /* 0x020f220000000a00 */
[----:B------:R-:W-:Y:S02]  /*0b20*/  IMAD.MOV.U32 R4, RZ, RZ, 0x70 ;  /* 0x00000070ff047424 */ /* 0x000fe400078e00ff */
[----:B----4-:R4:W-:Y:S03]  /*0b30*/  STS.64 [UR8], R6 ;  /* 0x00000006ff007988 */ /* 0x0109e60008000a08 */
[----:B---3--:R-:W-:-:S05]  /*0b40*/  LOP3.LUT R3, R3, 0x10, R4, 0xd8, !PT ;  /* 0x0000001003037812 */ /* 0x008fca00078ed804 */
[----:B------:R4:W-:Y:S02]  /*0b50*/  STS [UR8+0x8], R3 ;  /* 0x00000803ff007988 */ /* 0x0009e40008000808 */
.L_x_21:
[----:B-----5:R-:W-:Y:S05]  /*0b60*/  BSYNC.RECONVERGENT B1 ;  /* 0x0000000000017941 */ /* 0x020fea0003800200 */
.L_x_20:
[----:B------:R-:W-:Y:S04]  /*0b70*/  BSSY.RECONVERGENT B2, `(.L_x_22) ;  /* 0x000000f000027945 */ /* 0x000fe80003800200 */
[----:B------:R-:W-:Y:S04]  /*0b80*/  BSSY.RELIABLE B1, `(.L_x_23) ;  /* 0x000000c000017945 */ /* 0x000fe80003800100 */
[----:B------:R-:W-:Y:S05]  /*0b90*/  @P3 BRA `(.L_x_24) ;  /* 0x0000000000283947 */ /* 0x000fea0003800000 */
[----:B---34-:R-:W3:Y:S01]  /*0ba0*/  LDS R3, [UR8+0x34] ;  /* 0x00003408ff037984 */ /* 0x018ee20008000800 */
[----:B------:R-:W-:Y:S01]  /*0bb0*/  IMAD.MOV.U32 R4, RZ, RZ, 0x1f000000 ;  /* 0x1f000000ff047424 */ /* 0x000fe200078e00ff */
[----:B------:R-:W-:Y:S05]  /*0bc0*/  @P3 BREAK.RELIABLE B1 ;  /* 0x0000000000013942 */ /* 0x000fea0003800100 */
[----:B---3--:R-:W-:-:S05]  /*0bd0*/  LOP3.LUT R3, R3, 0xff000000, R4, 0xb8, !PT ;  /* 0xff00000003037812 */ /* 0x008fca00078eb804 */
[----:B------:R3:W-:Y:S01]  /*0be0*/  STS [UR8+0x34], R3 ;  /* 0x00003403ff007988 */ /* 0x0007e20008000808 */
[----:B------:R-:W-:Y:S05]  /*0bf0*/  @P3 BRA `(.L_x_25) ;  /* 0x0000000000183947 */ /* 0x000fea0003800000 */
[----:B------:R-:W4:Y:S01]  /*0c00*/  LDS R4, [UR8+0x38] ;  /* 0x00003808ff047984 */ /* 0x000f220008000800 */
[----:B---3--:R-:W-:-:S05]  /*0c10*/  IMAD.MOV.U32 R3, RZ, RZ, 0x7f ;  /* 0x0000007fff037424 */ /* 0x008fca00078e00ff */
[----:B----4-:R-:W-:-:S05]  /*0c20*/  LOP3.LUT R3, R4, 0xff, R3, 0xb8, !PT ;  /* 0x000000ff04037812 */ /* 0x010fca00078eb803 */
[----:B------:R5:W-:Y:S02]  /*0c30*/  STS [UR8+0x38], R3 ;  /* 0x00003803ff007988 */ /* 0x000be40008000808 */
.L_x_24:
[----:B------:R-:W-:Y:S05]  /*0c40*/  BSYNC.RELIABLE B1 ;  /* 0x0000000000017941 */ /* 0x000fea0003800100 */
.L_x_23:
[----:B------:R2:W-:Y:S02]  /*0c50*/  @!P3 STS [UR8+0x20], R12 ;  /* 0x0000200cff00b988 */ /* 0x0005e40008000808 */
.L_x_25:
[----:B------:R-:W-:Y:S05]  /*0c60*/  BSYNC.RECONVERGENT B2 ;  /* 0x0000000000027941 */ /* 0x000fea0003800200 */
.L_x_22:
[----:B------:R-:W-:Y:S05]  /*0c70*/  WARPSYNC.ALL ;  /* 0x0000000000007948 */ /* 0x000fea0003800000 */
[----:B------:R-:W-:Y:S01]  /*0c80*/  NOP ;  /* 0x0000000000007918 */ /* 0x000fe20000000000 */
[----:B---345:R-:W3:Y:S01]  /*0c90*/  LDC R3, c[0x0][0x39c] ;  /* 0x0000e700ff037b82 */ /* 0x038ee20000000800 */
[----:B------:R-:W-:Y:S01]  /*0ca0*/  BSSY.RECONVERGENT B2, `(.L_x_26) ;  /* 0x0000010000027945 */ /* 0x000fe20003800200 */
[----:B---3--:R-:W-:-:S05]  /*0cb0*/  VIADD R3, R3, 0xffffffff ;  /* 0xffffffff03037836 */ /* 0x008fca0000000000 */
[----:B------:R3:W-:Y:S01]  /*0cc0*/  @!P3 STS [UR8+0x24], R3 ;  /* 0x00002403ff00b988 */ /* 0x0007e20008000808 */
[----:B------:R-:W-:Y:S05]  /*0cd0*/  @P3 BRA `(.L_x_27) ;  /* 0x0000000000303947 */ /* 0x000fea0003800000 */
[----:B------:R-:W4:Y:S01]  /*0ce0*/  LDS R5, [UR8+0x34] ;  /* 0x00003408ff057984 */ /* 0x000f220008000800 */
[----:B------:R-:W5:Y:S03]  /*0cf0*/  LDC.64 R6, c[0x0][0x3b0] ;  /* 0x0000ec00ff067b82 */ /* 0x000f660000000a00 */
[----:B------:R-:W2:Y:S01]  /*0d00*/  LDS R4, [UR8+0x1c] ;  /* 0x00001c08ff047984 */ /* 0x000ea20008000800 */
[C---:B-----5:R-:W-:Y:S01]  /*0d10*/  SHF.L.U64.HI R7, R6.reuse, 0x1, R7 ;  /* 0x0000000106077819 */ /* 0x060fe20000010207 */
[----:B------:R-:W-:-:S03]  /*0d20*/  IMAD.SHL.U32 R6, R6, 0x2, RZ ;  /* 0x0000000206067824 */ /* 0x000fc600078e00ff */
[--C-:B------:R-:W-:Y:S02]  /*0d30*/  SHF.R.U32.HI R9, RZ, 0x4, R7.reuse ;  /* 0x00000004ff097819 */ /* 0x100fe40000011607 */
[----:B------:R-:W-:-:S05]  /*0d40*/  SHF.R.U64 R6, R6, 0x4, R7 ;  /* 0x0000000406067819 */ /* 0x000fca0000001207 */
[----:B------:R5:W-:Y:S01]  /*0d50*/  STS [UR8+0xc], R6 ;  /* 0x00000c06ff007988 */ /* 0x000be20008000808 */
[----:B----4-:R-:W-:Y:S02]  /*0d60*/  LOP3.LUT R5, R5, 0x7, RZ, 0xb8, !PT ;  /* 0x0000000705057812 */ /* 0x010fe400078eb8ff */
[----:B--2---:R-:W-:-:S03]  /*0d70*/  LOP3.LUT R4, R4, 0xf, R9, 0xb8, !PT ;  /* 0x0000000f04047812 */ /* 0x004fc600078eb809 */
[----:B------:R5:W-:Y:S04]  /*0d80*/  STS [UR8+0x34], R5 ;  /* 0x00003405ff007988 */ /* 0x000be80008000808 */
[----:B------:R5:W-:Y:S02]  /*0d90*/  STS [UR8+0x1c], R4 ;  /* 0x00001c04ff007988 */ /* 0x000be40008000808 */
.L_x_27:
[----:B------:R-:W-:Y:S05]  /*0da0*/  BSYNC.RECONVERGENT B2 ;  /* 0x0000000000027941 */ /* 0x000fea0003800200 */
.L_x_26:
[----:B------:R-:W-:Y:S04]  /*0db0*/  BSSY.RECONVERGENT B3, `(.L_x_28) ;  /* 0x000001a000037945 */ /* 0x000fe80003800200 */
[----:B------:R-:W-:Y:S04]  /*0dc0*/  BSSY.RELIABLE B2, `(.L_x_29) ;  /* 0x0000015000027945 */ /* 0x000fe80003800100 */
[----:B------:R-:W-:Y:S05]  /*0dd0*/  @P3 BRA `(.L_x_30) ;  /* 0x0000000000203947 */ /* 0x000fea0003800000 */
[----:B-----5:R-:W4:Y:S02]  /*0de0*/  LDS R4, [UR8+0x34] ;  /* 0x00003408ff047984 */ /* 0x020f240008000800 */
[----:B----4-:R-:W-:-:S05]  /*0df0*/  LOP3.LUT R4, R4, 0x38, RZ, 0xb8, !PT ;  /* 0x0000003804047812 */ /* 0x010fca00078eb8ff */
[----:B------:R4:W-:Y:S01]  /*0e00*/  STS [UR8+0x34], R4 ;  /* 0x00003404ff007988 */ /* 0x0009e20008000808 */
[----:B------:R-:W-:Y:S05]  /*0e10*/  @P3 BRA `(.L_x_31) ;  /* 0x0000000000203947 */ /* 0x000fea0003800000 */
[----:B----4-:R-:W4:Y:S01]  /*0e20*/  LDS R4, [UR8+0x8] ;  /* 0x00000808ff047984 */ /* 0x010f220008000800 */
[----:B------:R-:W-:-:S05]  /*0e30*/  IMAD.MOV.U32 R5, RZ, RZ, 0x780 ;  /* 0x00000780ff057424 */ /* 0x000fca00078e00ff */
[----:B----4-:R-:W-:-:S05]  /*0e40*/  LOP3.LUT R4, R4, 0x300, R5, 0xd8, !PT ;  /* 0x0000030004047812 */ /* 0x010fca00078ed805 */
[----:B------:R4:W-:Y:S02]  /*0e50*/  STS [UR8+0x8], R4 ;  /* 0x00000804ff007988 */ /* 0x0009e40008000808 */
.L_x_30:
[----:B------:R-:W-:Y:S05]  /*0e60*/  @P3 BRA `(.L_x_32) ;  /* 0x0000000000283947 */ /* 0x000fea0003800000 */
[----:B----45:R-:W4:Y:S02]  /*0e70*/  LDS R4, [UR8+0x8] ;  /* 0x00000808ff047984 */ /* 0x030f240008000800 */
[----:B----4-:R-:W-:-:S05]  /*0e80*/  LOP3.LUT R4, R4, 0x1800, RZ, 0xb8, !PT ;  /* 0x0000180004047812 */ /* 0x010fca00078eb8ff */
[----:B------:R5:W-:Y:S02]  /*0e90*/  STS [UR8+0x8], R4 ;  /* 0x00000804ff007988 */ /* 0x000be40008000808 */
.L_x_31:
[----:B------:R-:W-:Y:S05]  /*0ea0*/  @P3 BREAK.RELIABLE B2 ;  /* 0x0000000000023942 */ /* 0x000fea0003800100 */
[----:B------:R-:W-:Y:S05]  /*0eb0*/  @P3 BRA `(.L_x_33) ;  /* 0x0000000000243947 */ /* 0x000fea0003800000 */
[----:B----45:R-:W4:Y:S01]  /*0ec0*/  LDS R4, [UR8+0x8] ;  /* 0x00000808ff047984 */ /* 0x030f220008000800 */
[----:B------:R-:W-:-:S05]  /*0ed0*/  IMAD.MOV.U32 R5, RZ, RZ, 0x6000 ;  /* 0x00006000ff057424 */ /* 0x000fca00078e00ff */
[----:B----4-:R-:W-:-:S04]  /*0ee0*/  LOP3.LUT R4, R4, 0x4000, R5, 0xd8, !PT ;  /* 0x0000400004047812 */ /* 0x010fc800078ed805 */
[----:B------:R-:W-:-:S05]  /*0ef0*/  LOP3.LUT R4, R4, 0x400000, RZ, 0xb8, !PT ;  /* 0x0040000004047812 */ /* 0x000fca00078eb8ff */
[----:B------:R4:W-:Y:S02]  /*0f00*/  STS [UR8+0x8], R4 ;  /* 0x00000804ff007988 */ /* 0x0009e40008000808 */
.L_x_32:
[----:B------:R-:W-:Y:S05]  /*0f10*/  BSYNC.RELIABLE B2 ;  /* 0x0000000000027941 */ /* 0x000fea0003800100 */
.L_x_29:
[----:B----45:R-:W4:Y:S02]  /*0f20*/  @!P3 LDS R4, [UR8+0x8] ;  /* 0x00000808ff04b984 */ /* 0x030f240008000800 */
[----:B----4-:R-:W-:-:S05]  /*0f30*/  @!P3 LOP3.LUT R4, R4, 0x8000, RZ, 0xb8, !PT ;  /* 0x000080000404b812 */ /* 0x010fca00078eb8ff */
[----:B------:R4:W-:Y:S02]  /*0f40*/  @!P3 STS [UR8+0x8], R4 ;  /* 0x00000804ff00b988 */ /* 0x0009e40008000808 */
.L_x_33:
[----:B------:R-:W-:Y:S05]  /*0f50*/  BSYNC.RECONVERGENT B3 ;  /* 0x0000000000037941 */ /* 0x000fea0003800200 */
.L_x_28:
[----:B------:R-:W-:Y:S05]  /*0f60*/  WARPSYNC.ALL ;  /* 0x0000000000007948 */ /* 0x000fea0003800000 */
[----:B------:R-:W-:Y:S01]  /*0f70*/  NOP ;  /* 0x0000000000007918 */ /* 0x000fe20000000000 */
[----:B------:R-:W-:-:S04]  /*0f80*/  UIADD3 UR5, UPT, UPT, UR4, 0x80, URZ ;  /* 0x0000008004057890 */ /* 0x000fc8000fffe0ff */
[----:B------:R-:W-:-:S04]  /*0f90*/  UIADD3 UR14, UP0, UPT, UR5, UR16, URZ ;  /* 0x00000010050e7290 */ /* 0x000fc8000ff1e0ff */
[----:B------:R-:W-:Y:S01]  /*0fa0*/  ULEA.HI.X.SX32 UR15, UR5, UR17, 0x1, UP0 ;  /* 0x00000011050f7291 */ /* 0x000fe200080f0eff */
[----:B------:R-:W-:Y:S11]  /*0fb0*/  @P0 BRA `(.L_x_34) ;  /* 0x0000000000300947 */ /* 0x000ff60003800000 */
[----:B----45:R-:W4:Y:S01]  /*0fc0*/  S2R R4, SR_LANEID ;  /* 0x0000000000047919 */ /* 0x030f220000000000 */
[----:B------:R-:W-:Y:S05]  /*0fd0*/  WARPSYNC.ALL ;  /* 0x0000000000007948 */ /* 0x000fea0003800000 */
[----:B------:R-:W-:Y:S01]  /*0fe0*/  NOP ;  /* 0x0000000000007918 */ /* 0x000fe20000000000 */
[----:B----4-:R-:W-:-:S05]  /*0ff0*/  IMAD.SHL.U32 R6, R4, 0x4, RZ ;  /* 0x0000000404067824 */ /* 0x010fca00078e00ff */
[----:B------:R-:W4:Y:S01]  /*1000*/  LDS R7, [R6+UR8] ;  /* 0x0000000806077984 */ /* 0x000f220008000800 */
[----:B------:R-:W-:-:S05]  /*1010*/  IADD3 R4, P1, PT, R6, UR14, RZ ;  /* 0x0000000e06047c10 */ /* 0x000fca000ff3e0ff */
[----:B------:R-:W-:-:S05]  /*1020*/  IMAD.X R5, RZ, RZ, UR15, P1 ;  /* 0x0000000fff057e24 */ /* 0x000fca00088e06ff */
[----:B----4-:R4:W5:Y:S01]  /*1030*/  ATOMG.E.EXCH.STRONG.GPU PT, RZ, [R4], R7 ;  /* 0x0000000704ff73a8 */ /* 0x01096200041ee100 */
[----:B------:R-:W-:-:S04]  /*1040*/  DEPBAR {5,4,3,2,1,0} ;  /* 0x0000003f0000791a */ /* 0x000fc80000000000 */
[----:B------:R-:W2:Y:S02]  /*1050*/  CCTL.E.C.LDCU.IV.DEEP [UR14] ;  /* 0x000000000e007540 */ /* 0x000ea40009c08000 */
[----:B--2---:R4:W-:Y:S01]  /*1060*/  UTMACCTL.IV [UR14] ;  /* 0x000000000e0079b9 */ /* 0x0049e20008000000 */
[----:B------:R-:W-:Y:S01]  /*1070*/  NOP ;  /* 0x0000000000007918 */ /* 0x000fe20000000000 */
.L_x_34:
[----:B------:R-:W-:Y:S05]  /*1080*/  @P0 BRA `(.L_x_35) ;  /* 0x00000000000c0947 */ /* 0x000fea0003800000 */
[----:B------:R0:W-:Y:S01]  /*1090*/  UTMACMDFLUSH ;  /* 0x00000000000079b7 */ /* 0x0001e20000000000 */
[----:B------:R-:W-:Y:S05]  /*10a0*/  @P0 BRA `(.L_x_35) ;  /* 0x0000000000040947 */ /* 0x000fea0003800000 */
[----:B------:R-:W-:-:S04]  /*10b0*/  DEPBAR.LE SB0, 0x0 ;  /* 0x000080000000791a */ /* 0x000fc80000000000 */
.L_x_35:
[----:B------:R-:W-:Y:S05]  /*10c0*/  WARPSYNC.ALL ;  /* 0x0000000000007948 */ /* 0x000fea0003800000 */
[----:B------:R-:W-:Y:S01]  /*10d0*/  NOP ;  /* 0x0000000000007918 */ /* 0x000fe20000000000 */
[----:B-----5:R-:W-:Y:S06]  /*10e0*/  BAR.SYNC.DEFER_BLOCKING 0x0 ;  /* 0x0000000000007b1d */ /* 0x020fec0000010000 */
[----:B------:R-:W-:Y:S02]  /*10f0*/  BSSY.RECONVERGENT B3, `(.L_x_36) ;  /* 0x000000b000037945 */ /* 0x000fe40003800200 */
[----:B------:R-:W-:Y:S06]  /*1100*/  BAR.SYNC.DEFER_BLOCKING 0x0 ;  /* 0x0000000000007b1d */ /* 0x000fec0000010000 */
[----:B------:R5:W-:Y:S01]  /*1110*/  @!P0 STS [R11], RZ ;  /* 0x000000ff0b008388 */ /* 0x000be20000000800 */
[----:B------:R-:W-:Y:S01]  /*1120*/  NOP ;  /* 0x0000000000007918 */ /* 0x000fe20000000000 */
[----:B------:R-:W-:Y:S05]  /*1130*/  @P3 BRA `(.L_x_37) ;  /* 0x0000000000183947 */ /* 0x000fea0003800000 */
[----:B----4-:R-:W4:Y:S01]  /*1140*/  LDS R4, [UR8+0x8] ;  /* 0x00000808ff047984 */ /* 0x010f220008000800 */
[----:B------:R-:W2:Y:S01]  /*1150*/  LDC.64 R6, c[0x0][0x390] ;  /* 0x0000e400ff067b82 */ /* 0x000ea20000000a00 */
[----:B------:R-:W-:Y:S02]  /*1160*/  IMAD.MOV.U32 R5, RZ, RZ, 0x70 ;  /* 0x00000070ff057424 */ /* 0x000fe400078e00ff */
[----:B--2---:R2:W-:Y:S03]  /*1170*/  STS.64 [UR8], R6 ;  /* 0x00000006ff007988 */ /* 0x0045e60008000a08 */
[----:B----4-:R-:W-:-:S05]  /*1180*/  LOP3.LUT R4, R4, 0x10, R5, 0xd8, !PT ;  /* 0x0000001004047812 */ /* 0x010fca00078ed805 */
[----:B------:R2:W-:Y:S02]  /*1190*/  STS [UR8+0x8], R4 ;  /* 0x00000804ff007988 */ /* 0x0005e40008000808 */
.L_x_37:
[----:B----4-:R-:W-:Y:S05]  /*11a0*/  BSYNC.RECONVERGENT B3 ;  /* 0x0000000000037941 */ /* 0x010fea0003800200 */
.L_x_36:
[----:B------:R-:W-:Y:S04]  /*11b0*/  BSSY.RECONVERGENT B4, `(.L_x_38) ;  /* 0x0000011000047945 */ /* 0x000fe80003800200 */
[----:B------:R-:W-:Y:S04]  /*11c0*/  BSSY.RELIABLE B3, `(.L_x_39) ;  /* 0x000000e000037945 */ /* 0x000fe80003800100 */
[----:B------:R-:W-:Y:S05]  /*11d0*/  @P3 BRA `(.L_x_40) ;  /* 0x0000000000243947 */ /* 0x000fea0003800000 */
[----:B--2---:R-:W2:Y:S01]  /*11e0*/  LDS R4, [UR8+0x34] ;  /* 0x00003408ff047984 */ /* 0x004ea20008000800 */
[----:B------:R-:W-:-:S05]  /*11f0*/  IMAD.MOV.U32 R5, RZ, RZ, 0x3f000000 ;  /* 0x3f000000ff057424 */ /* 0x000fca00078e00ff */
[----:B--2---:R-:W-:-:S05]  /*1200*/  LOP3.LUT R4, R4, 0xff000000, R5, 0xb8, !PT ;  /* 0xff00000004047812 */ /* 0x004fca00078eb805 */
[----:B------:R2:W-:Y:S01]  /*1210*/  STS [UR8+0x34], R4 ;  /* 0x00003404ff007988 */ /* 0x0005e20008000808 */
[----:B------:R-:W-:Y:S05]  /*1220*/  @P3 BRA `(.L_x_41) ;  /* 0x00000000001c3947 */ /* 0x000fea0003800000 */
[----:B--2---:R-:W2:Y:S01]  /*1230*/  LDS R4, [UR8+0x38] ;  /* 0x00003808ff047984 */ /* 0x004ea20008000800 */
[----:B------:R-:W-:-:S05]  /*1240*/  IMAD.MOV.U32 R5, RZ, RZ, 0x3f ;  /* 0x0000003fff057424 */ /* 0x000fca00078e00ff */
[----:B--2---:R-:W-:-:S05]  /*1250*/  LOP3.LUT R4, R4, 0xff, R5, 0xb8, !PT ;  /* 0x000000ff04047812 */ /* 0x004fca00078eb805 */
[----:B------:R4:W-:Y:S02]  /*1260*/  STS [UR8+0x38], R4 ;  /* 0x00003804ff007988 */ /* 0x0009e40008000808 */
.L_x_40:
[----:B------:R-:W-:Y:S05]  /*1270*/  @P3 BREAK.RELIABLE B3 ;  /* 0x0000000000033942 */ /* 0x000fea0003800100 */
[----:B------:R-:W-:Y:S05]  /*1280*/  @P3 BRA `(.L_x_42) ;  /* 0x00000000000c3947 */ /* 0x000fea0003800000 */
[----:B------:R2:W-:Y:S02]  /*1290*/  STS [UR8+0x20], R3 ;  /* 0x00002003ff007988 */ /* 0x0005e40008000808 */
.L_x_41:
[----:B------:R-:W-:Y:S05]  /*12a0*/  BSYNC.RELIABLE B3 ;  /* 0x0000000000037941 */ /* 0x000fea0003800100 */
.L_x_39:
[----:B------:R2:W-:Y:S02]  /*12b0*/  @!P3 STS [UR8+0x24], R2 ;  /* 0x00002402ff00b988 */ /* 0x0005e40008000808 */
.L_x_42:
[----:B------:R-:W-:Y:S05]  /*12c0*/  BSYNC.RECONVERGENT B4 ;  /* 0x0000000000047941 */ /* 0x000fea0003800200 */
.L_x_38:
[----:B------:R-:W-:Y:S05]  /*12d0*/  WARPSYNC.ALL ;  /* 0x0000000000007948 */ /* 0x000fea0003800000 */
[----:B------:R-:W-:Y:S01]  /*12e0*/  NOP ;  /* 0x0000000000007918 */ /* 0x000fe20000000000 */
[----:B------:R-:W-:Y:S04]  /*12f0*/  BSSY.RECONVERGENT B4, `(.L_x_43) ;  /* 0x000000e000047945 */ /* 0x000fe80003800200 */
[----:B------:R-:W-:Y:S05]  /*1300*/  @P3 BRA `(.L_x_44) ;  /* 0x0000000000303947 */ /* 0x000fea0003800000 */
[----:B--23--:R-:W2:Y:S01]  /*1310*/  LDS R3, [UR8+0x34] ;  /* 0x00003408ff037984 */ /* 0x00cea20008000800 */
[----:B----4-:R-:W3:Y:S03]  /*1320*/  LDC.64 R4, c[0x0][0x3b8] ;  /* 0x0000ee00ff047b82 */ /* 0x010ee60000000a00 */
[----:B------:R-:W4:Y:S01]  /*1330*/  LDS R2, [UR8+0x1c] ;  /* 0x00001c08ff027984 */ /* 0x000f220008000800 */
[C---:B---3--:R-:W-:Y:S01]  /*1340*/  SHF.L.U64.HI R5, R4.reuse, 0x1, R5 ;  /* 0x0000000104057819 */ /* 0x048fe20000010205 */
[----:B------:R-:W-:-:S03]  /*1350*/  IMAD.SHL.U32 R4, R4, 0x2, RZ ;  /* 0x0000000204047824 */ /* 0x000fc600078e00ff */
[--C-:B------:R-:W-:Y:S02]  /*1360*/  SHF.R.U32.HI R7, RZ, 0x4, R5.reuse ;  /* 0x00000004ff077819 */ /* 0x100fe40000011605 */
[----:B------:R-:W-:-:S05]  /*1370*/  SHF.R.U64 R4, R4, 0x4, R5 ;  /* 0x0000000404047819 */ /* 0x000fca0000001205 */
[----:B------:R3:W-:Y:S01]  /*1380*/  STS [UR8+0xc], R4 ;  /* 0x00000c04ff007988 */ /* 0x0007e20008000808 */
[----:B--2---:R-:W-:Y:S02]  /*1390*/  LOP3.LUT R3, R3, 0x7, RZ, 0xb8, !PT ;  /* 0x0000000703037812 */ /* 0x004fe400078eb8ff */
[----:B----4-:R-:W-:-:S03]  /*13a0*/  LOP3.LUT R2, R2, 0xf, R7, 0xb8, !PT ;  /* 0x0000000f02027812 */ /* 0x010fc600078eb807 */
[----:B------:R3:W-:Y:S04]  /*13b0*/  STS [UR8+0x34], R3 ;  /* 0x00003403ff007988 */ /* 0x0007e80008000808 */
[----:B------:R3:W-:Y:S02]  /*13c0*/  STS [UR8+0x1c], R2 ;  /* 0x00001c02ff007988 */ /* 0x0007e40008000808 */
.L_x_44:
[----:B------:R-:W-:Y:S05]  /*13d0*/  BSYNC.RECONVERGENT B4 ;  /* 0x0000000000047941 */ /* 0x000fea0003800200 */
.L_x_43:
[----:B------:R-:W-:Y:S04]  /*13e0*/  BSSY.RECONVERGENT B5, `(.L_x_45) ;  /* 0x000001a000057945 */ /* 0x000fe80003800200 */
[----:B------:R-:W-:Y:S04]  /*13f0*/  BSSY.RELIABLE B4, `(.L_x_46) ;  /* 0x0000015000047945 */ /* 0x000fe80003800100 */
[----:B------:R-:W-:Y:S05]  /*1400*/  @P3 BRA `(.L_x_47) ;  /* 0x0000000000203947 */ /* 0x000fea0003800000 */
[----:B--23--:R-:W2:Y:S02]  /*1410*/  LDS R2, [UR8+0x34] ;  /* 0x00003408ff027984 */ /* 0x00cea40008000800 */
[----:B--2---:R-:W-:-:S05]  /*1420*/  LOP3.LUT R2, R2, 0x38, RZ, 0xb8, !PT ;  /* 0x0000003802027812 */ /* 0x004fca00078eb8ff */
[----:B------:R2:W-:Y:S01]  /*1430*/  STS [UR8+0x34], R2 ;  /* 0x00003402ff007988 */ /* 0x0005e20008000808 */
[----:B------:R-:W-:Y:S05]  /*1440*/  @P3 BRA `(.L_x_48) ;  /* 0x0000000000203947 */ /* 0x000fea0003800000 */
[----:B--2---:R-:W2:Y:S01]  /*1450*/  LDS R2, [UR8+0x8] ;  /* 0x00000808ff027984 */ /* 0x004ea20008000800 */
[----:B------:R-:W-:-:S05]  /*1460*/  IMAD.MOV.U32 R3, RZ, RZ, 0x780 ;  /* 0x00000780ff037424 */ /* 0x000fca00078e00ff */
[----:B--2---:R-:W-:-:S05]  /*1470*/  LOP3.LUT R2, R2, 0x300, R3, 0xd8, !PT ;  /* 0x0000030002027812 */ /* 0x004fca00078ed803 */
[----:B------:R2:W-:Y:S02]  /*1480*/  STS [UR8+0x8], R2 ;  /* 0x00000802ff007988 */ /* 0x0005e40008000808 */
.L_x_47:
[----:B------:R-:W-:Y:S05]  /*1490*/  @P3 BRA `(.L_x_49) ;  /* 0x0000000000283947 */ /* 0x000fea0003800000 */
[----:B--23--:R-:W2:Y:S02]  /*14a0*/  LDS R2, [UR8+0x8] ;  /* 0x00000808ff027984 */ /* 0x00cea40008000800 */
[----:B--2---:R-:W-:-:S05]  /*14b0*/  LOP3.LUT R2, R2, 0x1800, RZ, 0xb8, !PT ;  /* 0x0000180002027812 */ /* 0x004fca00078eb8ff */
[----:B------:R3:W-:Y:S02]  /*14c0*/  STS [UR8+0x8], R2 ;  /* 0x00000802ff007988 */ /* 0x0007e40008000808 */
.L_x_48:
[----:B------:R-:W-:Y:S05]  /*14d0*/  @P3 BREAK.RELIABLE B4 ;  /* 0x0000000000043942 */ /* 0x000fea0003800100 */
[----:B------:R-:W-:Y:S05]  /*14e0*/  @P3 BRA `(.L_x_50) ;  /* 0x0000000000243947 */ /* 0x000fea0003800000 */
[----:B--23--:R-:W2:Y:S01]  /*14f0*/  LDS R2, [UR8+0x8] ;  /* 0x00000808ff027984 */ /* 0x00cea20008000800 */
[----:B------:R-:W-:-:S05]  /*1500*/  IMAD.MOV.U32 R3, RZ, RZ, 0x6000 ;  /* 0x00006000ff037424 */ /* 0x000fca00078e00ff */
[----:B--2---:R-:W-:-:S04]  /*1510*/  LOP3.LUT R2, R2, 0x6000, R3, 0xd8, !PT ;  /* 0x0000600002027812 */ /* 0x004fc800078ed803 */
[----:B------:R-:W-:-:S05]  /*1520*/  LOP3.LUT R2, R2, 0x400000, RZ, 0xb8, !PT ;  /* 0x0040000002027812 */ /* 0x000fca00078eb8ff */
[----:B------:R2:W-:Y:S02]  /*1530*/  STS [UR8+0x8], R2 ;  /* 0x00000802ff007988 */ /* 0x0005e40008000808 */
.L_x_49:
[----:B------:R-:W-:Y:S05]  /*1540*/  BSYNC.RELIABLE B4 ;  /* 0x0000000000047941 */ /* 0x000fea0003800100 */
.L_x_46:
[----:B--23--:R-:W2:Y:S02]  /*1550*/  @!P3 LDS R2, [UR8+0x8] ;  /* 0x00000808ff02b984 */ /* 0x00cea40008000800 */
[----:B--2---:R-:W-:-:S05]  /*1560*/  @!P3 LOP3.LUT R2, R2, 0x8000, RZ, 0xb8, !PT ;  /* 0x000080000202b812 */ /* 0x004fca00078eb8ff */
[----:B------:R2:W-:Y:S02]  /*1570*/  @!P3 STS [UR8+0x8], R2 ;  /* 0x00000802ff00b988 */ /* 0x0005e40008000808 */
.L_x_50:
[----:B------:R-:W-:Y:S05]  /*1580*/  BSYNC.RECONVERGENT B5 ;  /* 0x0000000000057941 */ /* 0x000fea0003800200 */
.L_x_45:
[----:B------:R-:W-:Y:S05]  /*1590*/  WARPSYNC.ALL ;  /* 0x0000000000007948 */ /* 0x000fea0003800000 */
[----:B------:R-:W-:Y:S01]  /*15a0*/  NOP ;  /* 0x0000000000007918 */ /* 0x000fe20000000000 */
[----:B------:R-:W-:-:S04]  /*15b0*/  UIADD3 UR4, UPT, UPT, UR4, 0x100, URZ ;  /* 0x0000010004047890 */ /* 0x000fc8000fffe0ff */
[----:B------:R-:W-:-:S04]  /*15c0*/  UIADD3 UR23, UP0, UPT, UR4, UR16, URZ ;  /* 0x0000001004177290 */ /* 0x000fc8000ff1e0ff */
[----:B------:R-:W-:Y:S01]  /*15d0*/  ULEA.HI.X.SX32 UR28, UR4, UR17, 0x1, UP0 ;  /* 0x00000011041c7291 */ /* 0x000fe200080f0eff */
[----:B------:R-:W-:Y:S11]  /*15e0*/  @P0 BRA `(.L_x_51) ;  /* 0x0000000000380947 */ /* 0x000ff60003800000 */
[----:B--23--:R-:W2:Y:S01]  /*15f0*/  S2R R2, SR_LANEID ;  /* 0x0000000000027919 */ /* 0x00cea20000000000 */
[----:B------:R-:W-:Y:S05]  /*1600*/  WARPSYNC.ALL ;  /* 0x0000000000007948 */ /* 0x000fea0003800000 */
[----:B------:R-:W-:Y:S01]  /*1610*/  NOP ;  /* 0x0000000000007918 */ /* 0x000fe20000000000 */
[----:B--2-4-:R-:W-:-:S05]  /*1620*/  IMAD.SHL.U32 R4, R2, 0x4, RZ ;  /* 0x0000000402047824 */ /* 0x014fca00078e00ff */
[----:B------:R-:W2:Y:S01]  /*1630*/  LDS R5, [R4+UR8] ;  /* 0x0000000804057984 */ /* 0x000ea20008000800 */
[----:B------:R-:W-:Y:S01]  /*1640*/  IADD3 R2, P1, PT, R4, UR23, RZ ;  /* 0x0000001704027c10 */ /* 0x000fe2000ff3e0ff */
[----:B------:R-:W-:-:S04]  /*1650*/  UMOV UR4, UR23 ;  /* 0x0000001700047c82 */ /* 0x000fc80008000000 */
[----:B------:R-:W-:Y:S01]  /*1660*/  IMAD.X R3, RZ, RZ, UR28, P1 ;  /* 0x0000001cff037e24 */ /* 0x000fe200088e06ff */
[----:B------:R-:W-:-:S04]  /*1670*/  UMOV UR5, UR28 ;  /* 0x0000001c00057c82 */ /* 0x000fc80008000000 */
[----:B--2---:R2:W3:Y:S01]  /*1680*/  ATOMG.E.EXCH.STRONG.GPU PT, RZ, [R2], R5 ;  /* 0x0000000502ff73a8 */ /* 0x0044e200041ee100 */
[----:B------:R-:W-:-:S04]  /*1690*/  DEPBAR {5,4,3,2,1,0} ;  /* 0x0000003f0000791a */ /* 0x000fc80000000000 */
[----:B------:R-:W4:Y:S02]  /*16a0*/  CCTL.E.C.LDCU.IV.DEEP [UR4] ;  /* 0x0000000004007540 */ /* 0x000f240009c08000 */
[----:B----4-:R2:W-:Y:S01]  /*16b0*/  UTMACCTL.IV [UR4] ;  /* 0x00000000040079b9 */ /* 0x0105e20008000000 */
[----:B------:R-:W-:Y:S01]  /*16c0*/  NOP ;  /* 0x0000000000007918 */ /* 0x000fe20000000000 */
.L_x_51:
[----:B------:R-:W-:Y:S05]  /*16d0*/  @P0 BRA `(.L_x_52) ;  /* 0x00000000000c0947 */ /* 0x000fea0003800000 */
[----:B------:R0:W-:Y:S01]  /*16e0*/  UTMACMDFLUSH ;  /* 0x00000000000079b7 */ /* 0x0001e20000000000 */
[----:B------:R-:W-:Y:S05]  /*16f0*/  @P0 BRA `(.L_x_52) ;  /* 0x0000000000040947 */ /* 0x000fea0003800000 */
[----:B------:R-:W-:-:S04]  /*1700*/  DEPBAR.LE SB0, 0x0 ;  /* 0x000080000000791a */ /* 0x000fc80000000000 */
.L_x_52:
[----:B------:R-:W-:Y:S05]  /*1710*/  WARPSYNC.ALL ;  /* 0x0000000000007948 */ /* 0x000fea0003800000 */
[----:B------:R-:W-:Y:S01]  /*1720*/  NOP ;  /* 0x0000000000007918 */ /* 0x000fe20000000000 */
[----:B---3--:R-:W-:Y:S01]  /*1730*/  BAR.SYNC.DEFER_BLOCKING 0x0 ;  /* 0x0000000000007b1d */ /* 0x008fe20000010000 */
[----:B------:R-:W-:Y:S01]  /*1740*/  ISETP.GE.AND P0, PT, R10, 0x1, PT ;  /* 0x000000010a00780c */ /* 0x000fe20003f06270 */
[----:B------:R-:W-:Y:S01]  /*1750*/  USHF.L.U32 UR11, UR11, 0x7, URZ ;  /* 0x000000070b0b7899 */ /* 0x000fe200080006ff */
[----:B--2---:R-:W-:Y:S01]  /*1760*/  SHF.R.U32.HI R2, RZ, 0x5, R0 ;  /* 0x00000005ff027819 */ /* 0x004fe20000011600 */
[----:B------:R-:W-:-:S02]  /*1770*/  USHF.L.U32 UR27, UR6, 0x6, URZ ;  /* 0x00000006061b7899 */ /* 0x000fc400080006ff */
[----:B------:R-:W-:Y:S01]  /*1780*/  VOTEU.ALL UP0, P3 ;  /* 0x0000000000ff7886 */ /* 0x000fe20001800000 */
[----:B------:R-:W-:Y:S01]  /*1790*/  UMOV UR4, 0x1 ;  /* 0x0000000100047882 */ /* 0x000fe20000000000 */
[----:B------:R-:W-:Y:S01]  /*17a0*/  VOTEU.ALL UP1, P3 ;  /* 0x0000000000ff7886 */ /* 0x000fe20001820000 */
[----:B------:R-:W-:Y:S02]  /*17b0*/  R2UR UR22, R2 ;  /* 0x00000000021672ca */ /* 0x000fe400000e0000 */
[----:B------:R-:W-:-:S04]  /*17c0*/  @!UP0 UIADD3 UR16, UPT, UPT, -UR4, 0x100000, URZ ;  /* 0x0010000004108890 */ /* 0x000fc8000fffe1ff */
[----:B------:R-:W-:Y:S02]  /*17d0*/  @!UP0 USHF.L.U32 UR17, UR16, 0xb, URZ ;  /* 0x0000000b10118899 */ /* 0x000fe400080006ff */
[----:B------:R-:W-:Y:S02]  /*17e0*/  @!UP0 USHF.L.U32 UR16, UR16, 0x1, URZ ;  /* 0x0000000110108899 */ /* 0x000fe400080006ff */
[----:B------:R-:W-:-:S04]  /*17f0*/  @!UP0 UIADD3 UR4, UPT, UPT, -UR4, 0x100000, URZ ;  /* 0x0010000004048890 */ /* 0x000fc8000fffe1ff */
[----:B------:R-:W-:Y:S02]  /*1800*/  @!UP0 USHF.L.U32 UR5, UR4, 0xb, URZ ;  /* 0x0000000b04058899 */ /* 0x000fe400080006ff */
[----:B------:R-:W-:Y:S01]  /*1810*/  @!UP0 USHF.L.U32 UR4, UR4, 0x1, URZ ;  /* 0x0000000104048899 */ /* 0x000fe200080006ff */
[----:B------:R-:W-:Y:S01]  /*1820*/  VOTEU.ALL UP0, P3 ;  /* 0x0000000000ff7886 */ /* 0x000fe20001800000 */
[----:B------:R-:W2:Y:S04]  /*1830*/  FENCE.VIEW.ASYNC.S ;  /* 0x00000000000073c6 */ /* 0x000ea80000000000 */
[----:B--2---:R2:W3:Y:S06]  /*1840*/  @!UP0 SYNCS.EXCH.64 URZ, [UR8+0x3000], UR16 ;  /* 0x0030001008ff85b2 */ /* 0x0044ec0008000100 */
[----:B------:R2:W4:Y:S01]  /*1850*/  @!UP1 SYNCS.EXCH.64 URZ, [UR8+0x3010], UR4 ;  /* 0x0030100408ff95b2 */ /* 0x0005220008000100 */
[----:B------:R-:W-:Y:S05]  /*1860*/  @!P0 BRA `(.L_x_53) ;  /* 0x0000000400c48947 */ /* 0x000fea0003800000 */
[----:B---34-:R-:W-:Y:S01]  /*1870*/  BAR.SYNC.DEFER_BLOCKING 0x0 ;  /* 0x0000000000007b1d */ /* 0x018fe20000010000 */
[----:B------:R-:W-:Y:S01]  /*1880*/  ELECT P1, URZ, PT ;  /* 0x0000000000ff782f */ /* 0x000fe20003820000 */
[----:B------:R-:W-:Y:S01]  /*1890*/  @!P3 IMAD.MOV.U32 R2, RZ, RZ, 0x3000 ;  /* 0x00003000ff02b424 */ /* 0x000fe200078e00ff */
[----:B--2---:R-:W-:Y:S02]  /*18a0*/  UIADD3 UR16, UPT, UPT, UR8, 0x2000, URZ ;  /* 0x0000200008107890 */ /* 0x004fe4000fffe0ff */
[----:B------:R-:W-:Y:S01]  /*18b0*/  ISETP.LT.U32.AND P1, PT, R68, 0x20, P1 ;  /* 0x000000204400780c */ /* 0x000fe20000f21070 */
[----:B------:R-:W-:Y:S01]  /*18c0*/  UMOV UR19, UR27 ;  /* 0x0000001b00137c82 */ /* 0x000fe20008000000 */
[----:B------:R-:W-:Y:S01]  /*18d0*/  ELECT P0, URZ, PT ;  /* 0x0000000000ff782f */ /* 0x000fe20003800000 */
[----:B------:R-:W-:-:S03]  /*18e0*/  USHF.R.U32.HI UR6, URZ, 0x4, UR8 ;  /* 0x00000004ff067899 */ /* 0x000fc60008011608 */
[----:B------:R-:W-:Y:S01]  /*18f0*/  ISETP.LT.U32.AND P0, PT, R68, 0x20, P0 ;  /* 0x000000204400780c */ /* 0x000fe20000701070 */
[----:B------:R-:W-:Y:S01]  /*1900*/  UMOV UR7, URZ ;  /* 0x000000ff00077c82 */ /* 0x000fe20008000000 */
[----:B------:R-:W-:Y:S01]  /*1910*/  USGXT.U32 UR6, UR6, 0xe ;  /* 0x0000000e0606789a */ /* 0x000fe20008000000 */
[----:B------:R-:W-:-:S04]  /*1920*/  UMOV UR5, URZ ;  /* 0x000000ff00057c82 */ /* 0x000fc80008000000 */
[----:B------:R-:W-:Y:S01]  /*1930*/  VOTEU.ANY UP0, P1 ;  /* 0x0000000000ff7886 */ /* 0x000fe20000800100 */
[----:B------:R-:W-:-:S04]  /*1940*/  VOTEU.ANY UP2, P1 ;  /* 0x0000000000ff7886 */ /* 0x000fc80000840100 */
[----:B------:R-:W-:Y:S02]  /*1950*/  @UP0 UIADD3 UR17, UPT, UPT, UR8, 0x3000, URZ ;  /* 0x0000300008110890 */ /* 0x000fe4000fffe0ff */
[----:B------:R2:W-:Y:S01]  /*1960*/  @!P3 SYNCS.ARRIVE.TRANS64 RZ, [UR8+0x3000], R2 ;  /* 0x00300002ffffb9a7 */ /* 0x0005e20008000008 */
[----:B------:R-:W-:Y:S01]  /*1970*/  @UP0 UMOV UR18, URZ ;  /* 0x000000ff00120c82 */ /* 0x000fe20008000000 */
[----:B------:R-:W-:Y:S01]  /*1980*/  BAR.SYNC.DEFER_BLOCKING 0x0 ;  /* 0x0000000000007b1d */ /* 0x000fe20000010000 */
[----:B------:R-:W-:-:S05]  /*1990*/  UISETP.NE.U32.AND UP0, UPT, UR22, URZ, UPT ;  /* 0x000000ff1600728c */ /* 0x000fca000bf05070 */
[----:B------:R-:W-:Y:S01]  /*19a0*/  VOTEU.ANY UP1, P0 ;  /* 0x0000000000ff7886 */ /* 0x000fe20000020100 */
[----:B------:R-:W-:-:S04]  /*19b0*/  VOTEU.ANY UP3, P0 ;  /* 0x0000000000ff7886 */ /* 0x000fc80000060100 */
[----:B------:R-:W-:Y:S01]  /*19c0*/  @UP1 UIADD3 UR4, UPT, UPT, UR8, 0x3000, URZ ;  /* 0x0000300008041890 */ /* 0x000fe2000fffe0ff */
[----:B------:R-:W-:-:S06]  /*19d0*/  @UP1 UMOV UR10, URZ ;  /* 0x000000ff000a1c82 */ /* 0x000fcc0008000000 */
[----:B------:R-:W-:Y:S01]  /*19e0*/  @UP3 UMOV UR9, UR4 ;  /* 0x0000000400093c82 */ /* 0x000fe20008000000 */
[----:B------:R-:W-:-:S04]  /*19f0*/  USHF.R.U32.HI UR4, URZ, 0x4, UR16 ;  /* 0x00000004ff047899 */ /* 0x000fc80008011610 */
[----:B------:R-:W-:Y:S01]  /*1a00*/  USGXT.U32 UR4, UR4, 0xe ;  /* 0x0000000e0404789a */ /* 0x000fe20008000000 */
[----:B------:R3:W-:Y:S01]  /*1a10*/  @UP2 UTMALDG.2D [UR16], [UR12] ;  /* 0x000000100c0025b4 */ /* 0x0007e20008008000 */
[----:B------:R4:W-:Y:S06]  /*1a20*/  MEMBAR.ALL.CTA ;  /* 0x0000000000007992 */ /* 0x0009ec0000008000 */
[----:B----4-:R-:W4:Y:S01]  /*1a30*/  FENCE.VIEW.ASYNC.S ;  /* 0x00000000000073c6 */ /* 0x010f220000000000 */
[----:B---3--:R-:W-:Y:S01]  /*1a40*/  UMOV UR18, 0xfffffffe ;  /* 0xfffffffe00127882 */ /* 0x008fe20000000000 */
[----:B------:R-:W-:Y:S01]  /*1a50*/  UMOV UR19, 0x7fffbfdf ;  /* 0x7fffbfdf00137882 */ /* 0x000fe20000000000 */
[----:B------:R-:W-:Y:S01]  /*1a60*/  UMOV UR16, UR6 ;  /* 0x0000000600107c82 */ /* 0x000fe20008000000 */
[----:B------:R-:W-:-:S02]  /*1a70*/  UIADD3.64 UR20, UPT, UPT, UR6, -UR18, URZ ;  /* 0x8000001206147297 */ /* 0x000fc4000fffe0ff */
[----:B------:R-:W-:Y:S01]  /*1a80*/  UIADD3.64 UR18, UPT, UPT, UR4, -UR18, URZ ;  /* 0x8000001204127297 */ /* 0x000fe2000fffe0ff */
[----:B------:R-:W-:Y:S01]  /*1a90*/  UMOV UR17, 0x80004020 ;  /* 0x8000402000117882 */ /* 0x000fe20000000000 */
[----:B------:R-:W-:Y:S01]  /*1aa0*/  UMOV UR6, UR4 ;  /* 0x0000000400067c82 */ /* 0x000fe20008000000 */
[----:B------:R-:W-:Y:S01]  /*1ab0*/  UMOV UR7, 0x80004020 ;  /* 0x8000402000077882 */ /* 0x000fe20000000000 */
[----:B----4-:R-:W-:Y:S06]  /*1ac0*/  BAR.SYNC.DEFER_BLOCKING 0x0 ;  /* 0x0000000000007b1d */ /* 0x010fec0000010000 */
[----:B------:R2:W-:Y:S02]  /*1ad0*/  @UP3 UTMALDG.2D [UR8], [UR14] ;  /* 0x000000080e0035b4 */ /* 0x0005e40008008000 */
[----:B------:R-:W-:Y:S06]  /*1ae0*/  BAR.SYNC.DEFER_BLOCKING 0x0 ;  /* 0x0000000000007b1d */ /* 0x000fec0000010000 */
[----:B------:R-:W3:Y:S02]  /*1af0*/  SYNCS.PHASECHK.TRANS64.TRYWAIT P0, [UR8+0x3000], RZ ;  /* 0x003000ffff0075a7 */ /* 0x000ee40008001108 */
[----:B--23--:R-:W-:Y:S05]  /*1b00*/  @!P0 BRA `(.L_x_54) ;  /* 0x0000000c00248947 */ /* 0x00cfea0003800000 */
.L_x_66:
[----:B------:R-:W-:Y:S05]  /*1b10*/  BRA.U UP0, `(.L_x_55) ;  /* 0x00000001001c7547 */ /* 0x000fea000b800000 */
[----:B------:R-:W-:Y:S01]  /*1b20*/  UMOV UR4, 0x0 ;  /* 0x0000000000047882 */ /* 0x000fe20000000000 */
[----:B------:R-:W-:Y:S01]  /*1b30*/  UMOV UR5, 0x4200010 ;  /* 0x0420001000057882 */ /* 0x000fe20000000000 */
[----:B------:R-:W-:Y:S01]  /*1b40*/  UMOV UR24, 0x0 ;  /* 0x0000000000187882 */ /* 0x000fe20000000000 */
[----:B------:R-:W-:Y:S01]  /*1b50*/  UMOV UR25, 0x4200010 ;  /* 0x0420001000197882 */ /* 0x000fe20000000000 */
[----:B------:R2:W-:Y:S01]  /*1b60*/  UTCHMMA gdesc[UR6], gdesc[UR16], tmem[UR29], tmem[UR4], idesc[UR5], !UPT ;  /* 0x00ff0410060075ea */ /* 0x0005e2000f80001d */
[----:B------:R2:W-:Y:S01]  /*1b70*/  UTCHMMA gdesc[UR18], gdesc[UR20], tmem[UR29], tmem[UR24], idesc[UR25], UPT ;  /* 0x00ff1814120075ea */ /* 0x0005e2000b80001d */
[----:B------:R-:W-:Y:S02]  /*1b80*/  NOP ;  /* 0x0000000000007918 */ /* 0x000fe40000000000 */
.L_x_55:
[----:B------:R-:W-:Y:S01]  /*1b90*/  ELECT P0, URZ, PT ;  /* 0x0000000000ff782f */ /* 0x000fe20003800000 */
[----:B--2---:R-:W-:-:S03]  /*1ba0*/  UIADD3 UR4, UPT, UPT, UR8, 0x3010, URZ ;  /* 0x0000301008047890 */ /* 0x004fc6000fffe0ff */
[----:B------:R-:W-:Y:S01]  /*1bb0*/  ISETP.LT.U32.AND P0, PT, R68, 0x20, P0 ;  /* 0x000000204400780c */ /* 0x000fe20000701070 */
[----:B------:R-:W-:-:S12]  /*1bc0*/  UMOV UR5, URZ ;  /* 0x000000ff00057c82 */ /* 0x000fd80008000000 */
[----:B------:R-:W-:Y:S01]  /*1bd0*/  VOTEU.ANY UP0, P0 ;  /* 0x0000000000ff7886 */ /* 0x000fe20000000100 */
[----:B------:R-:W-:Y:S01]  /*1be0*/  VOTEU.ANY UP1, P0 ;  /* 0x0000000000ff7886 */ /* 0x000fe20000020100 */
[----:B------:R-:W-:-:S03]  /*1bf0*/  ISETP.GE.U32.AND P0, PT, R10, 0x21, PT ;  /* 0x000000210a00780c */ /* 0x000fc60003f06070 */
[----:B------:R-:W-:Y:S02]  /*1c00*/  @UP0 UMOV UR9, UR4 ;  /* 0x0000000400090c82 */ /* 0x000fe40008000000 */
[----:B------:R2:W-:Y:S01]  /*1c10*/  @UP1 UTCBAR [UR9], URZ ;  /* 0x000000ff090013e9 */ /* 0x0005e200080000ff */
[----:B------:R-:W-:Y:S06]  /*1c20*/  BAR.SYNC.DEFER_BLOCKING 0x0 ;  /* 0x0000000000007b1d */ /* 0x000fec0000010000 */
[----:B------:R-:W3:Y:S02]  /*1c30*/  SYNCS.PHASECHK.TRANS64.TRYWAIT P1, [UR8+0x3010], RZ ;  /* 0x003010ffff0075a7 */ /* 0x000ee40008021108 */
[----:B--23--:R-:W-:Y:S05]  /*1c40*/  @!P1 BRA `(.L_x_56) ;  /* 0x0000000800e09947 */ /* 0x00cfea0003800000 */
.L_x_67:
[----:B------:R-:W-:Y:S05]  /*1c50*/  @!P0 BRA `(.L_x_53) ;  /* 0x0000000000c88947 */ /* 0x000fea0003800000 */
[----:B------:R-:W-:Y:S01]  /*1c60*/  IMAD.MOV.U32 R2, RZ, RZ, 0x1 ;  /* 0x00000001ff027424 */ /* 0x000fe200078e00ff */
[----:B------:R-:W2:Y:S01]  /*1c70*/  LDCU UR32, c[0x0][0x3a0] ;  /* 0x00007400ff2077ac */ /* 0x000ea20008000800 */
[----:B------:R-:W-:-:S05]  /*1c80*/  UMOV UR26, 0x20 ;  /* 0x00000020001a7882 */ /* 0x000fca0000000000 */
.L_x_60:
[----:B------:R-:W-:Y:S01]  /*1c90*/  BAR.SYNC.DEFER_BLOCKING 0x0 ;  /* 0x0000000000007b1d */ /* 0x000fe20000010000 */
[----:B------:R-:W-:Y:S01]  /*1ca0*/  ELECT P1, URZ, PT ;  /* 0x0000000000ff782f */ /* 0x000fe20003820000 */
[----:B------:R-:W-:Y:S01]  /*1cb0*/  @!P3 IMAD.MOV.U32 R3, RZ, RZ, 0x3000 ;  /* 0x00003000ff03b424 */ /* 0x000fe200078e00ff */
[----:B------:R-:W-:Y:S02]  /*1cc0*/  ELECT P0, URZ, PT ;  /* 0x0000000000ff782f */ /* 0x000fe40003800000 */
[C---:B------:R-:W-:Y:S01]  /*1cd0*/  ISETP.LT.U32.AND P1, PT, R68.reuse, 0x20, P1 ;  /* 0x000000204400780c */ /* 0x040fe20000f21070 */
[----:B------:R-:W-:Y:S01]  /*1ce0*/  UMOV UR10, UR26 ;  /* 0x0000001a000a7c82 */ /* 0x000fe20008000000 */
[----:B------:R-:W-:-:S11]  /*1cf0*/  ISETP.LT.U32.AND P0, PT, R68, 0x20, P0 ;  /* 0x000000204400780c */ /* 0x000fd60000701070 */
[----:B------:R-:W-:Y:S02]  /*1d00*/  VOTEU.ANY UP0, P1 ;  /* 0x0000000000ff7886 */ /* 0x000fe40000800100 */
[----:B------:R-:W-:-:S03]  /*1d10*/  VOTEU.ANY UP1, P0 ;  /* 0x0000000000ff7886 */ /* 0x000fc60000020100 */
[----:B------:R-:W-:Y:S02]  /*1d20*/  @UP0 UIADD3 UR24, UPT, UPT, UR8, 0x2000, URZ ;  /* 0x0000200008180890 */ /* 0x000fe4000fffe0ff */
[----:B------:R3:W-:Y:S01]  /*1d30*/  @!P3 SYNCS.ARRIVE.TRANS64 RZ, [UR8+0x3000], R3 ;  /* 0x00300003ffffb9a7 */ /* 0x0007e20008000008 */
[----:B------:R-:W-:Y:S01]  /*1d40*/  @UP0 UIADD3 UR25, UPT, UPT, UR8, 0x3000, URZ ;  /* 0x0000300008190890 */ /* 0x000fe2000fffe0ff */
[----:B------:R-:W-:Y:S01]  /*1d50*/  VOTEU.ANY UP0, P1 ;  /* 0x0000000000ff7886 */ /* 0x000fe20000800100 */
[----:B------:R-:W-:Y:S01]  /*1d60*/  BAR.SYNC.DEFER_BLOCKING 0x0 ;  /* 0x0000000000007b1d */ /* 0x000fe20000010000 */
[----:B------:R-:W-:Y:S01]  /*1d70*/  @UP1 UIADD3 UR9, UPT, UPT, UR8, 0x3000, URZ ;  /* 0x0000300008091890 */ /* 0x000fe2000fffe0ff */
[----:B---3--:R-:W-:-:S04]  /*1d80*/  IMAD.U32 R3, R2, -0x80000000, RZ ;  /* 0x8000000002037824 */ /* 0x008fc800078e00ff */
[----:B------:R-:W-:Y:S01]  /*1d90*/  VOTEU.ANY UP1, P0 ;  /* 0x0000000000ff7886 */ /* 0x000fe20000020100 */
[----:B------:R3:W-:Y:S01]  /*1da0*/  @UP0 UTMALDG.2D [UR24], [UR12] ;  /* 0x000000180c0005b4 */ /* 0x0007e20008008000 */
[----:B------:R-:W-:Y:S01]  /*1db0*/  UISETP.NE.U32.AND UP0, UPT, UR22, URZ, UPT ;  /* 0x000000ff1600728c */ /* 0x000fe2000bf05070 */
[----:B------:R4:W-:Y:S06]  /*1dc0*/  MEMBAR.ALL.CTA ;  /* 0x0000000000007992 */ /* 0x0009ec0000008000 */
[----:B----4-:R-:W4:Y:S02]  /*1dd0*/  FENCE.VIEW.ASYNC.S ;  /* 0x00000000000073c6 */ /* 0x010f240000000000 */
[----:B----4-:R-:W-:Y:S06]  /*1de0*/  BAR.SYNC.DEFER_BLOCKING 0x0 ;  /* 0x0000000000007b1d */ /* 0x010fec0000010000 */
[----:B------:R3:W-:Y:S02]  /*1df0*/  @UP1 UTMALDG.2D [UR8], [UR14] ;  /* 0x000000080e0015b4 */ /* 0x0007e40008008000 */
[----:B------:R-:W-:Y:S06]  /*1e00*/  BAR.SYNC.DEFER_BLOCKING 0x0 ;  /* 0x0000000000007b1d */ /* 0x000fec0000010000 */
[----:B------:R-:W4:Y:S02]  /*1e10*/  SYNCS.PHASECHK.TRANS64.TRYWAIT P0, [UR8+0x3000], R3 ;  /* 0x00300003ff0075a7 */ /* 0x000f240008001108 */
[----:B---34-:R-:W-:Y:S05]  /*1e20*/  @!P0 BRA `(.L_x_57) ;  /* 0x0000000800748947 */ /* 0x018fea0003800000 */
.L_x_68:
[----:B------:R-:W-:Y:S05]  /*1e30*/  BRA.U UP0, `(.L_x_58) ;  /* 0x00000001001c7547 */ /* 0x000fea000b800000 */
[----:B------:R-:W-:Y:S01]  /*1e40*/  UMOV UR24, 0x0 ;  /* 0x0000000000187882 */ /* 0x000fe20000000000 */
[----:B------:R-:W-:Y:S01]  /*1e50*/  UMOV UR25, 0x4200010 ;  /* 0x0420001000197882 */ /* 0x000fe20000000000 */
[----:B------:R-:W-:Y:S01]  /*1e60*/  UMOV UR30, 0x0 ;  /* 0x00000000001e7882 */ /* 0x000fe20000000000 */
[----:B------:R-:W-:Y:S01]  /*1e70*/  UMOV UR31, 0x4200010 ;  /* 0x04200010001f7882 */ /* 0x000fe20000000000 */
[----:B------:R3:W-:Y:S01]  /*1e80*/  UTCHMMA gdesc[UR6], gdesc[UR16], tmem[UR29], tmem[UR24], idesc[UR25], UPT ;  /* 0x00ff1810060075ea */ /* 0x0007e2000b80001d */
[----:B------:R3:W-:Y:S01]  /*1e90*/  UTCHMMA gdesc[UR18], gdesc[UR20], tmem[UR29], tmem[UR30], idesc[UR31], UPT ;  /* 0x00ff1e14120075ea */ /* 0x0007e2000b80001d */
[----:B------:R-:W-:Y:S02]  /*1ea0*/  NOP ;  /* 0x0000000000007918 */ /* 0x000fe40000000000 */
.L_x_58:
[----:B------:R-:W-:-:S04]  /*1eb0*/  ELECT P0, URZ, PT ;  /* 0x0000000000ff782f */ /* 0x000fc80003800000 */
[----:B------:R-:W-:-:S13]  /*1ec0*/  ISETP.LT.U32.AND P0, PT, R68, 0x20, P0 ;  /* 0x000000204400780c */ /* 0x000fda0000701070 */
[----:B------:R-:W-:Y:S01]  /*1ed0*/  VOTEU.ANY UP0, P0 ;  /* 0x0000000000ff7886 */ /* 0x000fe20000000100 */
[----:B------:R-:W-:-:S04]  /*1ee0*/  VOTEU.ANY UP1, P0 ;  /* 0x0000000000ff7886 */ /* 0x000fc80000020100 */
[----:B------:R-:W-:Y:S02]  /*1ef0*/  @UP0 UMOV UR9, UR4 ;  /* 0x0000000400090c82 */ /* 0x000fe40008000000 */
[----:B------:R4:W-:Y:S01]  /*1f00*/  @UP1 UTCBAR [UR9], URZ ;  /* 0x000000ff090013e9 */ /* 0x0009e200080000ff */
[----:B------:R-:W-:Y:S06]  /*1f10*/  BAR.SYNC.DEFER_BLOCKING 0x0 ;  /* 0x0000000000007b1d */ /* 0x000fec0000010000 */
[----:B------:R-:W3:Y:S02]  /*1f20*/  SYNCS.PHASECHK.TRANS64.TRYWAIT P0, [UR8+0x3010], R3 ;  /* 0x00301003ff0075a7 */ /* 0x000ee40008001108 */
[----:B---34-:R-:W-:Y:S05]  /*1f30*/  @!P0 BRA `(.L_x_59) ;  /* 0x00000008003c8947 */ /* 0x018fea0003800000 */
.L_x_69:
[----:B------:R-:W-:Y:S01]  /*1f40*/  UIADD3 UR26, UPT, UPT, UR26, 0x20, URZ ;  /* 0x000000201a1a7890 */ /* 0x000fe2000fffe0ff */
[----:B------:R-:W-:-:S03]  /*1f50*/  LOP3.LUT R2, R2, 0x1, RZ, 0x3c, !PT ;  /* 0x0000000102027812 */ /* 0x000fc600078e3cff */
[----:B--2---:R-:W-:-:S09]  /*1f60*/  UISETP.GE.AND UP0, UPT, UR26, UR32, UPT ;  /* 0x000000201a00728c */ /* 0x004fd2000bf06270 */
[----:B------:R-:W-:Y:S05]  /*1f70*/  BRA.U !UP0, `(.L_x_60) ;  /* 0xfffffffd08447547 */ /* 0x000fea000b83ffff */
.L_x_53:
[----:B---34-:R-:W-:Y:S06]  /*1f80*/  BAR.SYNC.DEFER_BLOCKING 0x0 ;  /* 0x0000000000007b1d */ /* 0x018fec0000010000 */
[----:B------:R-:W-:Y:S04]  /*1f90*/  BSSY.RECONVERGENT B5, `(.L_x_61) ;  /* 0x0000004000057945 */ /* 0x000fe80003800200 */
[----:B------:R-:W-:Y:S05]  /*1fa0*/  @P3 BRA `(.L_x_62) ;  /* 0x0000000000083947 */ /* 0x000fea0003800000 */
[----:B------:R-:W3:Y:S02]  /*1fb0*/  SYNCS.CCTL.IV [UR8+0x3000] ;  /* 0x00300000ff0079b1 */ /* 0x000ee40008000008 */
[----:B---3--:R-:W3:Y:S02]  /*1fc0*/  SYNCS.CCTL.IV [UR8+0x3010] ;  /* 0x00301000ff0079b1 */ /* 0x008ee40008000008 */
.L_x_62:
[----:B--2---:R-:W-:Y:S05]  /*1fd0*/  BSYNC.RECONVERGENT B5 ;  /* 0x0000000000057941 */ /* 0x004fea0003800200 */
.L_x_61:
[----:B------:R-:W-:Y:S01]  /*1fe0*/  USHF.L.U32 UR4, UR22, 0x15, URZ ;  /* 0x0000001516047899 */ /* 0x000fe200080006ff */
[C---:B------:R-:W-:Y:S01]  /*1ff0*/  IMAD.SHL.U32 R4, R0.reuse, 0x80, RZ ;  /* 0x0000008000047824 */ /* 0x040fe200078e00ff */
[----:B------:R-:W-:Y:S01]  /*2000*/  ELECT P0, URZ, PT ;  /* 0x0000000000ff782f */ /* 0x000fe20003800000 */
[C---:B------:R-:W-:Y:S01]  /*2010*/  IMAD.SHL.U32 R2, R0.reuse, 0x40, RZ ;  /* 0x0000004000027824 */ /* 0x040fe200078e00ff */
[----:B------:R-:W-:Y:S01]  /*2020*/  ULOP3.LUT UR4, UR4, 0x600000, URZ, 0xc0, !UPT ;  /* 0x0060000004047892 */ /* 0x000fe2000f8ec0ff */
[----:B------:R-:W-:Y:S01]  /*2030*/  IMAD.SHL.U32 R3, R0, 0x10, RZ ;  /* 0x0000001000037824 */ /* 0x000fe200078e00ff */
[----:B------:R-:W-:Y:S01]  /*2040*/  LOP3.LUT R5, R4, 0x780, RZ, 0xc0, !PT ;  /* 0x0000078004057812 */ /* 0x000fe200078ec0ff */
[----:B------:R-:W-:Y:S01]  /*2050*/  IMAD.SHL.U32 R0, R0, 0x200, RZ ;  /* 0x0000020000007824 */ /* 0x000fe200078e00ff */
[----:B------:R-:W-:Y:S01]  /*2060*/  LOP3.LUT R2, R2, 0x1800, RZ, 0xc0, !PT ;  /* 0x0000180002027812 */ /* 0x000fe200078ec0ff */
[----:B------:R-:W-:Y:S01]  /*2070*/  UIADD3 UR4, UPT, UPT, UR29, UR4, URZ ;  /* 0x000000041d047290 */ /* 0x000fe2000fffe0ff */
[----:B------:R-:W-:Y:S01]  /*2080*/  ISETP.LT.U32.AND P0, PT, R68, 0x40, P0 ;  /* 0x000000404400780c */ /* 0x000fe20000701070 */
[----:B------:R-:W-:Y:S01]  /*2090*/  ULOP3.LUT UR22, UR22, 0x1, URZ, 0xc0, !UPT ;  /* 0x0000000116167892 */ /* 0x000fe2000f8ec0ff */
[----:B------:R-:W-:Y:S01]  /*20a0*/  LOP3.LUT R5, R5, 0x2000, R0, 0xf8, !PT ;  /* 0x0000200005057812 */ /* 0x000fe200078ef800 */
[----:B------:R-:W-:Y:S01]  /*20b0*/  UMOV UR14, UR27 ;  /* 0x0000001b000e7c82 */ /* 0x000fe20008000000 */
[----:B------:R-:W-:Y:S01]  /*20c0*/  LOP3.LUT R2, R2, 0x70, R3, 0xf8, !PT ;  /* 0x0000007002027812 */ /* 0x000fe200078ef803 */
[----:B------:R-:W-:-:S02]  /*20d0*/  ULEA UR13, UR22, UR11, 0x6 ;  /* 0x0000000b160d7291 */ /* 0x000fc4000f8e30ff */
[----:B------:R-:W-:Y:S01]  /*20e0*/  ULEA UR12, UR22, UR8, 0xd ;  /* 0x00000008160c7291 */ /* 0x000fe2000f8e68ff */
[----:B------:R-:W-:Y:S02]  /*20f0*/  LOP3.LUT R0, R5, R2, RZ, 0xfc, !PT ;  /* 0x0000000205007212 */ /* 0x000fe400078efcff */
[----:B-----5:R-:W-:Y:S01]  /*2100*/  LDTM.16dp32bit_t0_t15.x64 R4, tmem[UR4] ;  /* 0x00000004000479ee */ /* 0x020fe20008b00000 */
[----:B------:R-:W2:Y:S01]  /*2110*/  LDTM.16dp32bit_t16_t31.x64 R4, tmem[UR4+0x40] ;  /* 0x00004004000479ee */ /* 0x000ea20008b20000 */
[----:B------:R-:W-:Y:S01]  /*2120*/  NOP ;  /* 0x0000000000007918 */ /* 0x000fe20000000000 */
[C---:B------:R-:W-:Y:S01]  /*2130*/  LOP3.LUT R2, R0.reuse, 0x10, RZ, 0x3c, !PT ;  /* 0x0000001000027812 */ /* 0x040fe200078e3cff */
[----:B--2---:R-:W-:Y:S01]  /*2140*/  VOTEU.ANY UP0, P0 ;  /* 0x0000000000ff7886 */ /* 0x004fe20000000100 */
[----:B------:R-:W-:Y:S01]  /*2150*/  LOP3.LUT R3, R0, 0x20, RZ, 0x3c, !PT ;  /* 0x0000002000037812 */ /* 0x000fe200078e3cff */
[----:B------:R-:W-:-:S03]  /*2160*/  VOTEU.ANY UP1, P0 ;  /* 0x0000000000ff7886 */ /* 0x000fc60000020100 */
[----:B------:R-:W-:Y:S01]  /*2170*/  @UP0 UMOV UR4, UR23 ;  /* 0x0000001700040c82 */ /* 0x000fe20008000000 */
[----:B------:R-:W-:Y:S01]  /*2180*/  @UP0 UMOV UR5, UR28 ;  /* 0x0000001c00050c82 */ /* 0x000fe20008000000 */
[----:B---3--:R-:W-:Y:S01]  /*2190*/  BAR.SYNC.DEFER_BLOCKING 0x0 ;  /* 0x0000000000007b1d */ /* 0x008fe20000010000 */
[----:B------:R-:W-:Y:S02]  /*21a0*/  F2FP.F16.F32.PACK_AB R4, R5, R4 ;  /* 0x000000040504723e */ /* 0x000fe400000000ff */
[----:B------:R-:W-:Y:S02]  /*21b0*/  F2FP.F16.F32.PACK_AB R5, R7, R6 ;  /* 0x000000060705723e */ /* 0x000fe400000000ff */
[----:B------:R-:W-:Y:S02]  /*21c0*/  F2FP.F16.F32.PACK_AB R12, R13, R12 ;  /* 0x0000000c0d0c723e */ /* 0x000fe400000000ff */
[----:B------:R-:W-:Y:S02]  /*21d0*/  F2FP.F16.F32.PACK_AB R6, R9, R8 ;  /* 0x000000080906723e */ /* 0x000fe400000000ff */
[----:B------:R-:W-:-:S02]  /*21e0*/  F2FP.F16.F32.PACK_AB R7, R11, R10 ;  /* 0x0000000a0b07723e */ /* 0x000fc400000000ff */
[----:B------:R-:W-:Y:S02]  /*21f0*/  F2FP.F16.F32.PACK_AB R13, R15, R14 ;  /* 0x0000000e0f0d723e */ /* 0x000fe400000000ff */
[----:B------:R-:W-:Y:S01]  /*2200*/  F2FP.F16.F32.PACK_AB R20, R21, R20 ;  /* 0x000000141514723e */ /* 0x000fe200000000ff */
[----:B------:R2:W-:Y:S01]  /*2210*/  STS.128 [R0+UR8], R4 ;  /* 0x0000000400007988 */ /* 0x0005e20008000c08 */
[----:B------:R-:W-:Y:S02]  /*2220*/  F2FP.F16.F32.PACK_AB R14, R17, R16 ;  /* 0x00000010110e723e */ /* 0x000fe400000000ff */
[----:B------:R-:W-:Y:S02]  /*2230*/  F2FP.F16.F32.PACK_AB R15, R19, R18 ;  /* 0x00000012130f723e */ /* 0x000fe400000000ff */
[----:B------:R-:W-:Y:S02]  /*2240*/  F2FP.F16.F32.PACK_AB R21, R23, R22 ;  /* 0x000000161715723e */ /* 0x000fe400000000ff */
[----:B------:R-:W-:Y:S01]  /*2250*/  F2FP.F16.F32.PACK_AB R28, R29, R28 ;  /* 0x0000001c1d1c723e */ /* 0x000fe200000000ff */
[----:B------:R2:W-:Y:S01]  /*2260*/  STS.128 [R2+UR8], R12 ;  /* 0x0000000c02007988 */ /* 0x0005e20008000c08 */
[----:B------:R-:W-:-:S02]  /*2270*/  F2FP.F16.F32.PACK_AB R22, R25, R24 ;  /* 0x000000181916723e */ /* 0x000fc400000000ff */
[----:B------:R-:W-:Y:S02]  /*2280*/  F2FP.F16.F32.PACK_AB R23, R27, R26 ;  /* 0x0000001a1b17723e */ /* 0x000fe400000000ff */
[----:B------:R-:W-:Y:S02]  /*2290*/  F2FP.F16.F32.PACK_AB R29, R31, R30 ;  /* 0x0000001e1f1d723e */ /* 0x000fe400000000ff */
[----:B------:R-:W-:Y:S01]  /*22a0*/  F2FP.F16.F32.PACK_AB R36, R37, R36 ;  /* 0x000000242524723e */ /* 0x000fe200000000ff */
[----:B------:R2:W-:Y:S01]  /*22b0*/  STS.128 [R3+UR8], R20 ;  /* 0x0000001403007988 */ /* 0x0005e20008000c08 */
[----:B------:R-:W-:Y:S02]  /*22c0*/  F2FP.F16.F32.PACK_AB R30, R33, R32 ;  /* 0x00000020211e723e */ /* 0x000fe400000000ff */
[----:B------:R-:W-:Y:S02]  /*22d0*/  F2FP.F16.F32.PACK_AB R31, R35, R34 ;  /* 0x00000022231f723e */ /* 0x000fe400000000ff */
[----:B------:R-:W-:-:S02]  /*22e0*/  F2FP.F16.F32.PACK_AB R37, R39, R38 ;  /* 0x000000262725723e */ /* 0x000fc400000000ff */
[----:B------:R-:W-:Y:S02]  /*22f0*/  F2FP.F16.F32.PACK_AB R44, R45, R44 ;  /* 0x0000002c2d2c723e */ /* 0x000fe400000000ff */
[----:B------:R-:W-:Y:S02]  /*2300*/  LOP3.LUT R8, R0, 0x30, RZ, 0x3c, !PT ;  /* 0x0000003000087812 */ /* 0x000fe400078e3cff */
[----:B------:R-:W-:Y:S02]  /*2310*/  F2FP.F16.F32.PACK_AB R38, R41, R40 ;  /* 0x000000282926723e */ /* 0x000fe400000000ff */
[----:B------:R-:W-:Y:S01]  /*2320*/  F2FP.F16.F32.PACK_AB R39, R43, R42 ;  /* 0x0000002a2b27723e */ /* 0x000fe200000000ff */
[----:B------:R2:W-:Y:S01]  /*2330*/  STS.128 [R8+UR8], R28 ;  /* 0x0000001c08007988 */ /* 0x0005e20008000c08 */
[----:B------:R-:W-:Y:S02]  /*2340*/  F2FP.F16.F32.PACK_AB R45, R47, R46 ;  /* 0x0000002e2f2d723e */ /* 0x000fe400000000ff */
[----:B------:R-:W-:-:S02]  /*2350*/  F2FP.F16.F32.PACK_AB R52, R53, R52 ;  /* 0x000000343534723e */ /* 0x000fc400000000ff */
[C---:B------:R-:W-:Y:S02]  /*2360*/  LOP3.LUT R9, R0.reuse, 0x40, RZ, 0x3c, !PT ;  /* 0x0000004000097812 */ /* 0x040fe400078e3cff */
[----:B------:R-:W-:Y:S02]  /*2370*/  F2FP.F16.F32.PACK_AB R46, R49, R48 ;  /* 0x00000030312e723e */ /* 0x000fe400000000ff */
[----:B------:R-:W-:Y:S01]  /*2380*/  F2FP.F16.F32.PACK_AB R47, R51, R50 ;  /* 0x00000032332f723e */ /* 0x000fe200000000ff */
[----:B------:R2:W-:Y:S01]  /*2390*/  STS.128 [R9+UR8], R36 ;  /* 0x0000002409007988 */ /* 0x0005e20008000c08 */
[----:B------:R-:W-:Y:S02]  /*23a0*/  F2FP.F16.F32.PACK_AB R53, R55, R54 ;  /* 0x000000363735723e */ /* 0x000fe400000000ff */
[----:B------:R-:W-:Y:S02]  /*23b0*/  F2FP.F16.F32.PACK_AB R60, R61, R60 ;  /* 0x0000003c3d3c723e */ /* 0x000fe400000000ff */
[----:B------:R-:W-:-:S02]  /*23c0*/  LOP3.LUT R10, R0, 0x50, RZ, 0x3c, !PT ;  /* 0x00000050000a7812 */ /* 0x000fc400078e3cff */
[----:B------:R-:W-:Y:S02]  /*23d0*/  F2FP.F16.F32.PACK_AB R54, R57, R56 ;  /* 0x000000383936723e */ /* 0x000fe400000000ff */
[----:B------:R-:W-:Y:S01]  /*23e0*/  F2FP.F16.F32.PACK_AB R55, R59, R58 ;  /* 0x0000003a3b37723e */ /* 0x000fe200000000ff */
[----:B------:R2:W-:Y:S01]  /*23f0*/  STS.128 [R10+UR8], R44 ;  /* 0x0000002c0a007988 */ /* 0x0005e20008000c08 */
[----:B------:R-:W-:Y:S02]  /*2400*/  F2FP.F16.F32.PACK_AB R61, R63, R62 ;  /* 0x0000003e3f3d723e */ /* 0x000fe400000000ff */
[C---:B------:R-:W-:Y:S02]  /*2410*/  LOP3.LUT R11, R0.reuse, 0x60, RZ, 0x3c, !PT ;  /* 0x00000060000b7812 */ /* 0x040fe400078e3cff */
[----:B------:R-:W-:Y:S02]  /*2420*/  F2FP.F16.F32.PACK_AB R62, R65, R64 ;  /* 0x00000040413e723e */ /* 0x000fe400000000ff */
[----:B------:R-:W-:Y:S01]  /*2430*/  F2FP.F16.F32.PACK_AB R63, R67, R66 ;  /* 0x00000042433f723e */ /* 0x000fe200000000ff */
[----:B------:R2:W-:Y:S01]  /*2440*/  STS.128 [R11+UR8], R52 ;  /* 0x000000340b007988 */ /* 0x0005e20008000c08 */
[----:B------:R-:W-:-:S05]  /*2450*/  LOP3.LUT R16, R0, 0x70, RZ, 0x3c, !PT ;  /* 0x0000007000107812 */ /* 0x000fca00078e3cff */
[----:B------:R2:W-:Y:S01]  /*2460*/  STS.128 [R16+UR8], R60 ;  /* 0x0000003c10007988 */ /* 0x0005e20008000c08 */
[----:B------:R3:W-:Y:S06]  /*2470*/  MEMBAR.ALL.CTA ;  /* 0x0000000000007992 */ /* 0x0007ec0000008000 */
[----:B---3--:R-:W3:Y:S02]  /*2480*/  FENCE.VIEW.ASYNC.S ;  /* 0x00000000000073c6 */ /* 0x008ee40000000000 */
[----:B---3--:R-:W-:Y:S06]  /*2490*/  BAR.SYNC.DEFER_BLOCKING 0x0 ;  /* 0x0000000000007b1d */ /* 0x008fec0000010000 */
[----:B------:R2:W-:Y:S01]  /*24a0*/  @UP1 UTMASTG.2D [UR12], [UR4] ;  /* 0x0000000c040013b5 */ /* 0x0005e20008008000 */
[----:B------:R0:W-:Y:S01]  /*24b0*/  UTMACMDFLUSH ;  /* 0x00000000000079b7 */ /* 0x0001e20000000000 */
[----:B------:R-:W-:-:S04]  /*24c0*/  DEPBAR.LE SB0, 0x0 ;  /* 0x000080000000791a */ /* 0x000fc80000000000 */
[----:B------:R-:W-:Y:S08]  /*24d0*/  BAR.SYNC.DEFER_BLOCKING 0x0 ;  /* 0x0000000000007b1d */ /* 0x000ff00000010000 */
[----:B------:R-:W-:Y:S06]  /*24e0*/  BAR.SYNC.DEFER_BLOCKING 0x0 ;  /* 0x0000000000007b1d */ /* 0x000fec0000010000 */
[----:B--2---:R-:W-:Y:S05]  /*24f0*/  @P2 BRA `(.L_x_63) ;  /* 0x0000000000a02947 */ /* 0x004fea0003800000 */
[----:B------:R-:W2:Y:S01]  /*2500*/  S2UR UR5, SR_CgaCtaId ;  /* 0x00000000000579c3 */ /* 0x000ea20000008800 */
[----:B------:R-:W-:Y:S01]  /*2510*/  NOP ;  /* 0x0000000000007918 */ /* 0x000fe20000000000 */
[----:B------:R-:W-:Y:S01]  /*2520*/  UMOV UR4, 0x50 ;  /* 0x0000005000047882 */ /* 0x000fe20000000000 */
[----:B------:R-:W-:Y:S02]  /*2530*/  IMAD.U32 R0, RZ, RZ, UR29 ;  /* 0x0000001dff007e24 */ /* 0x000fe4000f8e00ff */
[----:B------:R-:W-:Y:S02]  /*2540*/  IMAD.MOV.U32 R3, RZ, RZ, 0xf ;  /* 0x0000000fff037424 */ /* 0x000fe400078e00ff */
[----:B------:R-:W-:Y:S01]  /*2550*/  IMAD.MOV.U32 R7, RZ, RZ, 0x1 ;  /* 0x00000001ff077424 */ /* 0x000fe200078e00ff */
[----:B------:R-:W-:-:S04]  /*2560*/  LOP3.LUT R0, R0, 0xffff, RZ, 0xc0, !PT ;  /* 0x0000ffff00007812 */ /* 0x000fc800078ec0ff */
[----:B------:R-:W-:-:S05]  /*2570*/  SHF.R.U32.HI R0, RZ, 0x5, R0 ;  /* 0x00000005ff007819 */ /* 0x000fca0000011600 */
[----:B------:R-:W-:Y:S01]  /*2580*/  VIADD R2, R0, 0x10 ;  /* 0x0000001000027836 */ /* 0x000fe20000000000 */
[----:B------:R-:W-:Y:S01]  /*2590*/  SHF.L.U32 R0, R3, R0, RZ ;  /* 0x0000000003007219 */ /* 0x000fe200000006ff */
[----:B--2---:R-:W-:-:S03]  /*25a0*/  ULEA UR6, UR5, UR4, 0x18 ;  /* 0x0000000405067291 */ /* 0x004fc6000f8ec0ff */
[----:B------:R-:W-:-:S04]  /*25b0*/  SHF.L.U32 R3, R7, R2, RZ ;  /* 0x0000000207037219 */ /* 0x000fc800000006ff */
[----:B------:R-:W-:Y:S02]  /*25c0*/  LOP3.LUT R0, R3, R0, RZ, 0xfc, !PT ;  /* 0x0000000003007212 */ /* 0x000fe400078efcff */
[----:B------:R-:W2:Y:S02]  /*25d0*/  LDS R5, [UR6] ;  /* 0x00000006ff057984 */ /* 0x000ea40008000800 */
[C---:B------:R-:W-:Y:S02]  /*25e0*/  LOP3.LUT R2, R0.reuse, 0xffff, RZ, 0xc0, !PT ;  /* 0x0000ffff00027812 */ /* 0x040fe400078ec0ff */
[----:B--2---:R-:W-:-:S04]  /*25f0*/  LOP3.LUT R3, R0, 0xffff, R5, 0x80, !PT ;  /* 0x0000ffff00037812 */ /* 0x004fc800078e8005 */
[----:B------:R-:W-:-:S13]  /*2600*/  ISETP.NE.AND P0, PT, R3, R2, PT ;  /* 0x000000020300720c */ /* 0x000fda0003f05270 */
[----:B------:R-:W-:Y:S05]  /*2610*/  @P0 BRA `(.L_x_64) ;  /* 0x0000000000500947 */ /* 0x000fea0003800000 */
[----:B------:R-:W-:Y:S02]  /*2620*/  SHF.R.U32.HI R5, RZ, 0x10, R5 ;  /* 0x00000010ff057819 */ /* 0x000fe40000011605 */
[----:B------:R-:W-:-:S04]  /*2630*/  SHF.R.U32.HI R2, RZ, 0x10, R0 ;  /* 0x00000010ff027819 */ /* 0x000fc80000011600 */
[----:B------:R-:W-:-:S04]  /*2640*/  LOP3.LUT R5, R5, R2, RZ, 0xc0, !PT ;  /* 0x0000000205057212 */ /* 0x000fc800078ec0ff */
[----:B------:R-:W-:-:S13]  /*2650*/  ISETP.NE.AND P0, PT, R5, R2, PT ;  /* 0x000000020500720c */ /* 0x000fda0003f05270 */
[----:B------:R-:W-:Y:S05]  /*2660*/  @P0 BRA `(.L_x_65) ;  /* 0x0000000000300947 */ /* 0x000fea0003800000 */
[----:B------:R-:W-:Y:S01]  /*2670*/  R2UR UR4, R0 ;  /* 0x00000000000472ca */ /* 0x000fe200000e0000 */
[----:B------:R-:W-:Y:S01]  /*2680*/  VOTEU.ANY UR5, UPT, PT ;  /* 0x0000000000057886 */ /* 0x000fe200038e0100 */
[----:B------:R-:W2:Y:S01]  /*2690*/  S2R R0, SR_LANEID ;  /* 0x0000000000007919 */ /* 0x000ea20000000000 */
[----:B------:R-:W-:-:S10]  /*26a0*/  UFLO.U32 UR5, UR5 ;  /* 0x00000005000572bd */ /* 0x000fd400080e0000 */
[----:B------:R-:W-:-:S06]  /*26b0*/  ULOP3.LUT UR4, URZ, UR4, URZ, 0x33, !UPT ;  /* 0x00000004ff047292 */ /* 0x000fcc000f8e33ff */
[----:B------:R-:W-:-:S04]  /*26c0*/  IMAD.U32 R2, RZ, RZ, UR4 ;  /* 0x00000004ff027e24 */ /* 0x000fc8000f8e00ff */
[----:B------:R-:W3:Y:S02]  /*26d0*/  REDUX UR7, R2 ;  /* 0x00000000020773c4 */ /* 0x000ee40000000000 */
[----:B------:R4:W-:Y:S01]  /*26e0*/  UTCATOMSWS.AND URZ, UR4 ;  /* 0x0000000400ff79e3 */ /* 0x0009e20008000000 */
[----:B--2---:R-:W-:Y:S01]  /*26f0*/  ISETP.EQ.U32.AND P0, PT, R0, UR5, PT ;  /* 0x0000000500007c0c */ /* 0x004fe2000bf02070 */
[----:B---3--:R-:W-:-:S12]  /*2700*/  IMAD.U32 R0, RZ, RZ, UR7 ;  /* 0x00000007ff007e24 */ /* 0x008fd8000f8e00ff */
[----:B------:R4:W-:Y:S01]  /*2710*/  @P0 ATOMS.AND RZ, [UR6], R0 ;  /* 0x00000000ffff098c */ /* 0x0009e2000a800006 */
[----:B------:R-:W-:Y:S05]  /*2720*/  BRA `(.L_x_63) ;  /* 0x0000000000147947 */ /* 0x000fea0003800000 */
.L_x_65:
[----:B------:R-:W-:-:S07]  /*2730*/  MOV R2, 0x2750 ;  /* 0x0000275000027802 */ /* 0x000fce0000000f00 */
[----:B-1----:R-:W-:Y:S05]  /*2740*/  CALL.REL.NOINC `($__internal_0_$__cuda_sm10x_tcgen05_guardrail_trap_col_being_dealloced_not_returned_by_alloc) ;  /* 0x0000000000447944 */ /* 0x002fea0003c00000 */
[----:B------:R-:W-:Y:S05]  /*2750*/  BRA `(.L_x_63) ;  /* 0x0000000000087947 */ /* 0x000fea0003800000 */
.L_x_64:
[----:B------:R-:W-:-:S07]  /*2760*/  MOV R2, 0x2780 ;  /* 0x0000278000027802 */ /* 0x000fce0000000f00 */
[----:B-1----:R-:W-:Y:S05]  /*2770*/  CALL.REL.NOINC `($__internal_2_$__cuda_sm10x_tcgen05_guardrail_trap_unallocated_columns_being_dealloced) ;  /* 0x0000000000507944 */ /* 0x002fea0003c00000 */
.L_x_63:
[----:B------:R-:W-:Y:S01]  /*2780*/  NOP ;  /* 0x0000000000007918 */ /* 0x000fe20000000000 */
[----:B----4-:R-:W-:Y:S05]  /*2790*/  EXIT ;  /* 0x000000000000794d */ /* 0x010fea0003800000 */
.L_x_54:
[----:B------:R-:W2:Y:S02]  /*27a0*/  SYNCS.PHASECHK.TRANS64.TRYWAIT P0, [UR8+0x3000], RZ ;  /* 0x003000ffff0075a7 */ /* 0x000ea40008001108 */
[----:B--2---:R-:W-:Y:S05]  /*27b0*/  @!P0 BRA `(.L_x_54) ;  /* 0xfffffffc00f88947 */ /* 0x004fea000383ffff */
[----:B------:R-:W-:Y:S05]  /*27c0*/  BRA `(.L_x_66) ;  /* 0xfffffff000d07947 */ /* 0x000fea000383ffff */
.L_x_56:
[----:B------:R-:W2:Y:S02]  /*27d0*/  SYNCS.PHASECHK.TRANS64.TRYWAIT P1, [UR8+0x3010], RZ ;  /* 0x003010ffff0075a7 */ /* 0x000ea40008021108 */
[----:B--2---:R-:W-:Y:S05]  /*27e0*/  @!P1 BRA `(.L_x_56) ;  /* 0xfffffffc00f89947 */ /* 0x004fea000383ffff */
[----:B------:R-:W-:Y:S05]  /*27f0*/  BRA `(.L_x_67) ;  /* 0xfffffff400147947 */ /* 0x000fea000383ffff */
.L_x_57:
[----:B------:R-:W3:Y:S02]  /*2800*/  SYNCS.PHASECHK.TRANS64.TRYWAIT P0, [UR8+0x3000], R3 ;  /* 0x00300003ff0075a7 */ /* 0x000ee40008001108 */
[----:B---3--:R-:W-:Y:S05]  /*2810*/  @!P0 BRA `(.L_x_57) ;  /* 0xfffffffc00f88947 */ /* 0x008fea000383ffff */
[----:B------:R-:W-:Y:S05]  /*2820*/  BRA `(.L_x_68) ;  /* 0xfffffff400807947 */ /* 0x000fea000383ffff */
.L_x_59:
[----:B------:R-:W3:Y:S02]  /*2830*/  SYNCS.PHASECHK.TRANS64.TRYWAIT P0, [UR8+0x3010], R3 ;  /* 0x00301003ff0075a7 */ /* 0x000ee40008001108 */
[----:B---3--:R-:W-:Y:S05]  /*2840*/  @!P0 BRA `(.L_x_59) ;  /* 0xfffffffc00f88947 */ /* 0x008fea000383ffff */
[----:B------:R-:W-:Y:S05]  /*2850*/  BRA `(.L_x_69) ;  /* 0xfffffff400b87947 */ /* 0x000fea000383ffff */
        .weak           $__internal_0_$__cuda_sm10x_tcgen05_guardrail_trap_col_being_dealloced_not_returned_by_alloc
        .type           $__internal_0_$__cuda_sm10x_tcgen05_guardrail_trap_col_being_dealloced_not_returned_by_alloc,@function
        .size           $__internal_0_$__cuda_sm10x_tcgen05_guardrail_trap_col_being_dealloced_not_returned_by_alloc,($__internal_1_$__cuda_sm10x_tcgen05_guardrail_trap_phase_invalid_during_alloc - $__internal_0_$__cuda_sm10x_tcgen05_guardrail_trap_col_being_dealloced_not_returned_by_alloc)
$__internal_0_$__cuda_sm10x_tcgen05_guardrail_trap_col_being_dealloced_not_returned_by_alloc:
[----:B------:R-:W-:Y:S05]  /*2860*/  BPT.TRAP 0x1 ;  /* 0x000000040000795c */ /* 0x000fea0000300000 */
[----:B------:R-:W-:-:S04]  /*2870*/  IMAD.MOV.U32 R3, RZ, RZ, 0x0 ;  /* 0x00000000ff037424 */ /* 0x000fc800078e00ff */
[----:B------:R-:W-:Y:S05]  /*2880*/  RET.REL.NODEC R2 `(gluon_tcgen05) ;  /* 0xffffffd402dc7950 */ /* 0x000fea0003c3ffff */
        .weak           $__internal_1_$__cuda_sm10x_tcgen05_guardrail_trap_phase_invalid_during_alloc
        .type           $__internal_1_$__cuda_sm10x_tcgen05_guardrail_trap_phase_invalid_during_alloc,@function
        .size           $__internal_1_$__cuda_sm10x_tcgen05_guardrail_trap_phase_invalid_during_alloc,($__internal_2_$__cuda_sm10x_tcgen05_guardrail_trap_unallocated_columns_being_dealloced - $__internal_1_$__cuda_sm10x_tcgen05_guardrail_trap_phase_invalid_during_alloc)
$__internal_1_$__cuda_sm10x_tcgen05_guardrail_trap_phase_invalid_during_alloc:
[----:B------:R-:W-:Y:S05]  /*2890*/  BPT.TRAP 0x1 ;  /* 0x000000040000795c */ /* 0x000fea0000300000 */
[----:B------:R-:W-:-:S04]  /*28a0*/  IMAD.MOV.U32 R3, RZ, RZ, 0x0 ;  /* 0x00000000ff037424 */ /* 0x000fc800078e00ff */
[----:B------:R-:W-:Y:S05]  /*28b0*/  RET.REL.NODEC R2 `(gluon_tcgen05) ;  /* 0xffffffd402d07950 */ /* 0x000fea0003c3ffff */
        .weak           $__internal_2_$__cuda_sm10x_tcgen05_guardrail_trap_unallocated_columns_being_dealloced
        .type           $__internal_2_$__cuda_sm10x_tcgen05_guardrail_trap_unallocated_columns_being_dealloced,@function
        .size           $__internal_2_$__cuda_sm10x_tcgen05_guardrail_trap_unallocated_columns_being_dealloced,(.L_x_73 - $__internal_2_$__cuda_sm10x_tcgen05_guardrail_trap_unallocated_columns_being_dealloced)
$__internal_2_$__cuda_sm10x_tcgen05_guardrail_trap_unallocated_columns_being_dealloced:
[----:B------:R-:W-:Y:S05]  /*28c0*/  BPT.TRAP 0x1 ;  /* 0x000000040000795c */ /* 0x000fea0000300000 */
[----:B------:R-:W-:-:S04]  /*28d0*/  IMAD.MOV.U32 R3, RZ, RZ, 0x0 ;  /* 0x00000000ff037424 */ /* 0x000fc800078e00ff */
[----:B------:R-:W-:Y:S05]  /*28e0*/  RET.REL.NODEC R2 `(gluon_tcgen05) ;  /* 0xffffffd402c47950 */ /* 0x000fea0003c3ffff */
.L_x_70:
[----:B------:R-:W-:-:S00]  /*28f0*/  BRA `(.L_x_70) ;  /* 0xfffffffc00fc7947 */ /* 0x000fc0000383ffff */
[----:B------:R-:W-:-:S00]  /*2900*/  NOP ;  /* 0x0000000000007918 */ /* 0x000fc00000000000 */
[----:B------:R-:W-:-:S00]  /*2910*/  NOP ;  /* 0x0000000000007918 */ /* 0x000fc00000000000 */
[----:B------:R-:W-:-:S00]  /*2920*/  NOP ;  /* 0x0000000000007918 */ /* 0x000fc00000000000 */
[----:B------:R-:W-:-:S00]  /*2930*/  NOP ;  /* 0x0000000000007918 */ /* 0x000fc00000000000 */
[----:B------:R-:W-:-:S00]  /*2940*/  NOP ;  /* 0x0000000000007918 */ /* 0x000fc00000000000 */
[----:B------:R-:W-:-:S00]  /*2950*/  NOP ;  /* 0x0000000000007918 */ /* 0x000fc00000000000 */
[----:B------:R-:W-:-:S00]  /*2960*/  NOP ;  /* 0x0000000000007918 */ /* 0x000fc00000000000 */
[----:B------:R-:W-:-:S00]  /*2970*/  NOP ;  /* 0x0000000000007918 */ /* 0x000fc00000000000 */
.L_x_73:


//--------------------- .nv.shared.gluon_tcgen05  --------------------------
	.section	.nv.shared.gluon_tcgen05,"aw",@nobits
	.sectionflags	@""
	.align	16
	.zero		1024


//--------------------- .nv.shared.reserved.0     --------------------------
	.section	.nv.shared.reserved.0,"aw",@nobits
	.align	8
	.weak		__nv_reservedSMEM_offset_0_alias
	.size		__nv_reservedSMEM_offset_0_alias, 0, 64
	.other		__nv_reservedSMEM_offset_0_alias,@"STO_CUDA_RESERVED_SHARED STV_DEFAULT"
__nv_reservedSMEM_offset_0_alias:
	.zero		0
.nv.shared.reserved.0:
	.zero		64
	.weak		__nv_reservedSMEM_allocation_phase
	.type		__nv_reservedSMEM_allocation_phase,@object
	.size		__nv_reservedSMEM_allocation_phase,(.L_0 - __nv_reservedSMEM_allocation_phase)
__nv_reservedSMEM_allocation_phase:
	.zero		1
.L_0:
	.zero		7
	.weak		__nv_reservedSMEM_devtool_atexit_pc
	.type		__nv_reservedSMEM_devtool_atexit_pc,@object
	.size		__nv_reservedSMEM_devtool_atexit_pc,(__nv_reservedSMEM_allocation_mask - __nv_reservedSMEM_devtool_atexit_pc)
__nv_reservedSMEM_devtool_atexit_pc:
	.zero		8
	.weak		__nv_reservedSMEM_allocation_mask
	.type		__nv_reservedSMEM_allocation_mask,@object
	.size		__nv_reservedSMEM_allocation_mask,(.L_2 - __nv_reservedSMEM_allocation_mask)
__nv_reservedSMEM_allocation_mask:
	.zero		4
.L_2:


//--------------------- .nv.constant0.gluon_tcgen05 --------------------------
	.section	.nv.constant0.gluon_tcgen05,"a",@progbits
	.sectionflags	@""
	.align	4
.nv.constant0.gluon_tcgen05:
	.zero		976


//--------------------- SYMBOLS --------------------------

	.type		.nv.reservedSmem.offset0,@object
	.size		.nv.reservedSmem.offset0,0x4
	.type		.nv.reservedSmem.cap,@object
	.size		.nv.reservedSmem.cap,0x4
